def gluon_wgmma(
    a_ptr,
    b_ptr,
    c_ptr,
    M,
    N,
    K,
    stride_am,
    stride_bk,
    stride_cm,
    BLOCK_M: gl.constexpr,
    BLOCK_N: gl.constexpr,
    BLOCK_K: gl.constexpr,
    DTYPE: gl.constexpr,
    A_LAYOUT: gl.constexpr,
    B_LAYOUT: gl.constexpr,
    C_LAYOUT: gl.constexpr,
    B_SHAPE: gl.constexpr,
    TRANS_B: gl.constexpr,
    NUM_BUFFERS: gl.constexpr,
    NUM_WARPS: gl.constexpr,
):
    a_desc = tma.make_tensor_descriptor(
        a_ptr, [M, K], [stride_am, 1], [BLOCK_M, BLOCK_K], A_LAYOUT
    )
    b_desc = tma.make_tensor_descriptor(
        b_ptr,
        [N, K] if TRANS_B else [K, N],
        [stride_bk, 1],
        B_SHAPE,
        B_LAYOUT,
    )
    c_desc = tma.make_tensor_descriptor(
        c_ptr, [M, N], [stride_cm, 1], [BLOCK_M, BLOCK_N], C_LAYOUT
    )

    a_bufs = gl.allocate_shared_memory(
        DTYPE, [NUM_BUFFERS, BLOCK_M, BLOCK_K], A_LAYOUT
    )
    b_bufs = gl.allocate_shared_memory(DTYPE, [NUM_BUFFERS] + B_SHAPE, B_LAYOUT)

    pid_m = gl.program_id(0)
    pid_n = gl.program_id(1)
    off_m = pid_m * BLOCK_M
    off_n = pid_n * BLOCK_N

    mma_layout: gl.constexpr = pick_wgmma_layout(DTYPE, BLOCK_M, BLOCK_N, NUM_WARPS)
    acc = warpgroup_mma_init(
        gl.zeros((BLOCK_M, BLOCK_N), dtype=gl.float32, layout=mma_layout)
    )

    bars = gl.allocate_shared_memory(
        gl.int64, [NUM_BUFFERS, 1], mbarrier.MBarrierLayout()
    )
    for i in gl.static_range(NUM_BUFFERS):
        mbarrier.init(bars.index(i), count=1)
    idx = 0
    phase = 0

    for k in range(0, K, BLOCK_K):
        a = a_bufs.index(idx)
        b = b_bufs.index(idx)
        bar = bars.index(idx)
        mbarrier.expect(bar, a_desc.block_type.nbytes + b_desc.block_type.nbytes)
        tma.async_copy_global_to_shared(a_desc, [off_m, k], bar, a)
        tma.async_copy_global_to_shared(
            b_desc, [off_n, k] if TRANS_B else [k, off_n], bar, b
        )
        mbarrier.wait(bar, phase=phase)

        if TRANS_B:
            b = b.permute((1, 0))
        acc = warpgroup_mma_wait(num_outstanding=0, deps=(acc,))
        acc = warpgroup_mma(a, b, acc, is_async=True)

        idx += 1
        if idx == NUM_BUFFERS:
            idx = 0
            phase ^= 1

    acc = warpgroup_mma_wait(num_outstanding=0, deps=(acc,))
    for i in gl.static_range(NUM_BUFFERS):
        mbarrier.invalidate(bars.index(i))

    c_smem = gl.allocate_shared_memory(DTYPE, [BLOCK_M, BLOCK_N], C_LAYOUT)
    c_smem.store(acc.to(DTYPE))
    fence_async_shared()
    tma.async_copy_shared_to_global(c_desc, [off_m, off_n], c_smem)
    tma.store_wait(pendings=0)

# config = {"BLOCK_K": 32, "BLOCK_M": 256, "BLOCK_N": 64, "arch": "sm_90", "dtype": "fp8e4m3", "num_buffers": 4, "num_warps": 8, "trans_b": 1}
# arch = sm_90


// ===== COMPILED SASS (sm_90a) =====

	.target	sm_90a

	.elftype	@"ET_EXEC"


//--------------------- .note.nv.tkinfo           --------------------------
	.section	.note.nv.tkinfo,"",@"SHT_NOTE"
	.sectionflags	@"SHF_NOTE_NV_TKINFO"
	.tkinfo
        /*0018*/ 	.word	0x00000002
        /*0030*/ 	.string	""
        /*0030*/ 	.string	"ptxas"
        /*0030*/ 	.string	"Cuda compilation tools, release 13.0, V13.0.88"
        /*0030*/ 	.string	"Build cuda_13.0.r13.0/compiler.36424714_0"
        /*0030*/ 	.string	"-v  -suppress-debug-info  -lineinfo  -arch sm_90a "



//--------------------- .note.nv.cuinfo           --------------------------
	.section	.note.nv.cuinfo,"",@"SHT_NOTE"
	.sectionflags	@"SHF_NOTE_NV_CUINFO"
        /*0018*/ 	.short	0x0002
        /*001a*/ 	.short	0x005a
        /*001c*/ 	.short	0x0082
	.zero		2


//--------------------- .nv.info                  --------------------------
	.section	.nv.info,"",@"SHT_CUDA_INFO"
	.align	4


	//----- nvinfo : EIATTR_REGCOUNT
	.align		4
        /*0000*/ 	.byte	0x04, 0x2f
        /*0002*/ 	.short	(.L_1 - .L_0)
	.align		4
.L_0:
        /*0004*/ 	.word	index@(gluon_wgmma)
        /*0008*/ 	.word	0x0000005a


	//----- nvinfo : EIATTR_FRAME_SIZE
	.align		4
.L_1:
        /*000c*/ 	.byte	0x04, 0x11
        /*000e*/ 	.short	(.L_3 - .L_2)
	.align		4
.L_2:
        /*0010*/ 	.word	index@(gluon_wgmma)
        /*0014*/ 	.word	0x00000000


	//----- nvinfo : EIATTR_MIN_STACK_SIZE
	.align		4
.L_3:
        /*0018*/ 	.byte	0x04, 0x12
        /*001a*/ 	.short	(.L_5 - .L_4)
	.align		4
.L_4:
        /*001c*/ 	.word	index@(gluon_wgmma)
        /*0020*/ 	.word	0x00000000
.L_5:


//--------------------- .nv.compat                --------------------------
	.section	.nv.compat,"",@"SHT_CUDA_COMPAT_INFO"
	.align	4
        /*0000*/ 	.byte	0x02, 0x09, 0x01, 0x00, 0x02, 0x02, 0x04, 0x00, 0x02, 0x05, 0x05, 0x00, 0x03, 0x07, 0x01, 0x01
        /*0010*/ 	.byte	0x02, 0x03, 0x03, 0x00, 0x02, 0x06, 0x01, 0x00, 0x04, 0x0b, 0x08, 0x00, 0x00, 0x00, 0x00, 0x00
        /*0020*/ 	.byte	0x00, 0x00, 0x00, 0x00


//--------------------- .nv.info.gluon_wgmma      --------------------------
	.section	.nv.info.gluon_wgmma,"",@"SHT_CUDA_INFO"
	.sectionflags	@""
	.align	4


	//----- nvinfo : EIATTR_CUDA_API_VERSION
	.align		4
        /*0000*/ 	.byte	0x04, 0x37
        /*0002*/ 	.short	(.L_7 - .L_6)
.L_6:
        /*0004*/ 	.word	0x00000082


	//----- nvinfo : EIATTR_KPARAM_INFO
	.align		4
.L_7:
        /*0008*/ 	.byte	0x04, 0x17
        /*000a*/ 	.short	(.L_9 - .L_8)
.L_8:
        /*000c*/ 	.word	0x00000000
        /*0010*/ 	.short	0x000a
        /*0012*/ 	.short	0x0048
        /*0014*/ 	.byte	0x00, 0xf4, 0x21, 0x00


	//----- nvinfo : EIATTR_KPARAM_INFO
	.align		4
.L_9:
        /*0018*/ 	.byte	0x04, 0x17
        /*001a*/ 	.short	(.L_11 - .L_10)
.L_10:
        /*001c*/ 	.word	0x00000000
        /*0020*/ 	.short	0x0009
        /*0022*/ 	.short	0x0040
        /*0024*/ 	.byte	0x00, 0xf4, 0x21, 0x00


	//----- nvinfo : EIATTR_KPARAM_INFO
	.align		4
.L_11:
        /*0028*/ 	.byte	0x04, 0x17
        /*002a*/ 	.short	(.L_13 - .L_12)
.L_12:
        /*002c*/ 	.word	0x00000000
        /*0030*/ 	.short	0x0008
        /*0032*/ 	.short	0x0038
        /*0034*/ 	.byte	0x00, 0xf0, 0x21, 0x00


	//----- nvinfo : EIATTR_KPARAM_INFO
	.align		4
.L_13:
        /*0038*/ 	.byte	0x04, 0x17
        /*003a*/ 	.short	(.L_15 - .L_14)
.L_14:
        /*003c*/ 	.word	0x00000000
        /*0040*/ 	.short	0x0007
        /*0042*/ 	.short	0x0030
        /*0044*/ 	.byte	0x00, 0xf0, 0x21, 0x00


	//----- nvinfo : EIATTR_KPARAM_INFO
	.align		4
.L_15:
        /*0048*/ 	.byte	0x04, 0x17
        /*004a*/ 	.short	(.L_17 - .L_16)
.L_16:
        /*004c*/ 	.word	0x00000000
        /*0050*/ 	.short	0x0006
        /*0052*/ 	.short	0x0028
        /*0054*/ 	.byte	0x00, 0xf0, 0x21, 0x00


	//----- nvinfo : EIATTR_KPARAM_INFO
	.align		4
.L_17:
        /*0058*/ 	.byte	0x04, 0x17
        /*005a*/ 	.short	(.L_19 - .L_18)
.L_18:
        /*005c*/ 	.word	0x00000000
        /*0060*/ 	.short	0x0005
        /*0062*/ 	.short	0x0020
        /*0064*/ 	.byte	0x00, 0xf0, 0x11, 0x00


	//----- nvinfo : EIATTR_KPARAM_INFO
	.align		4
.L_19:
        /*0068*/ 	.byte	0x04, 0x17
        /*006a*/ 	.short	(.L_21 - .L_20)
.L_20:
        /*006c*/ 	.word	0x00000000
        /*0070*/ 	.short	0x0004
        /*0072*/ 	.short	0x001c
        /*0074*/ 	.byte	0x00, 0xf0, 0x11, 0x00


	//----- nvinfo : EIATTR_KPARAM_INFO
	.align		4
.L_21:
        /*0078*/ 	.byte	0x04, 0x17
        /*007a*/ 	.short	(.L_23 - .L_22)
.L_22:
        /*007c*/ 	.word	0x00000000
        /*0080*/ 	.short	0x0003
        /*0082*/ 	.short	0x0018
        /*0084*/ 	.byte	0x00, 0xf0, 0x11, 0x00


	//----- nvinfo : EIATTR_KPARAM_INFO
	.align		4
.L_23:
        /*0088*/ 	.byte	0x04, 0x17
        /*008a*/ 	.short	(.L_25 - .L_24)
.L_24:
        /*008c*/ 	.word	0x00000000
        /*0090*/ 	.short	0x0002
        /*0092*/ 	.short	0x0010
        /*0094*/ 	.byte	0x00, 0xf4, 0x21, 0x00


	//----- nvinfo : EIATTR_KPARAM_INFO
	.align		4
.L_25:
        /*0098*/ 	.byte	0x04, 0x17
        /*009a*/ 	.short	(.L_27 - .L_26)
.L_26:
        /*009c*/ 	.word	0x00000000
        /*00a0*/ 	.short	0x0001
        /*00a2*/ 	.short	0x0008
        /*00a4*/ 	.byte	0x00, 0xf4, 0x21, 0x00


	//----- nvinfo : EIATTR_KPARAM_INFO
	.align		4
.L_27:
        /*00a8*/ 	.byte	0x04, 0x17
        /*00aa*/ 	.short	(.L_29 - .L_28)
.L_28:
        /*00ac*/ 	.word	0x00000000
        /*00b0*/ 	.short	0x0000
        /*00b2*/ 	.short	0x0000
        /*00b4*/ 	.byte	0x00, 0xf4, 0x21, 0x00


	//----- nvinfo : EIATTR_SPARSE_MMA_MASK
	.align		4
.L_29:
        /*00b8*/ 	.byte	0x03, 0x50
        /*00ba*/ 	.short	0x0000


	//----- nvinfo : EIATTR_MAXREG_COUNT
	.align		4
        /*00bc*/ 	.byte	0x03, 0x1b
        /*00be*/ 	.short	0x00ff


	//----- nvinfo : EIATTR_NUM_BARRIERS
	.align		4
        /*00c0*/ 	.byte	0x02, 0x4c
        /*00c2*/ 	.byte	0x01
	.zero		1


	//----- nvinfo : EIATTR_MERCURY_ISA_VERSION
	.align		4
        /*00c4*/ 	.byte	0x03, 0x5f
        /*00c6*/ 	.short	0x0101


	//----- nvinfo : EIATTR_INT_WARP_WIDE_INSTR_OFFSETS
	.align		4
        /*00c8*/ 	.byte	0x04, 0x31
        /*00ca*/ 	.short	(.L_31 - .L_30)


	//   ....[0]....
.L_30:
        /*00cc*/ 	.word	0x00001390


	//   ....[1]....
        /*00d0*/ 	.word	0x000013b0


	//   ....[2]....
        /*00d4*/ 	.word	0x000013c0


	//   ....[3]....
        /*00d8*/ 	.word	0x000013d0


	//   ....[4]....
        /*00dc*/ 	.word	0x000014e0


	//   ....[5]....
        /*00e0*/ 	.word	0x000018b0


	//   ....[6]....
        /*00e4*/ 	.word	0x000018c0


	//   ....[7]....
        /*00e8*/ 	.word	0x00001930


	//   ....[8]....
        /*00ec*/ 	.word	0x00001940


	//   ....[9]....
        /*00f0*/ 	.word	0x00001f10


	//   ....[10]....
        /*00f4*/ 	.word	0x00001f20


	//----- nvinfo : EIATTR_COOP_GROUP_MASK_REGIDS
	.align		4
.L_31:
        /*00f8*/ 	.byte	0x04, 0x29
        /*00fa*/ 	.short	(.L_33 - .L_32)


	//   ....[0]....
.L_32:
        /*00fc*/ 	.word	0xffffffff


	//   ....[1]....
        /*0100*/ 	.word	0xffffffff


	//   ....[2]....
        /*0104*/ 	.word	0xffffffff


	//----- nvinfo : EIATTR_COOP_GROUP_INSTR_OFFSETS
	.align		4
.L_33:
        /*0108*/ 	.byte	0x04, 0x28
        /*010a*/ 	.short	(.L_35 - .L_34)


	//   ....[0]....
.L_34:
        /*010c*/ 	.word	0x00000140


	//   ....[1]....
        /*0110*/ 	.word	0x000006e0


	//   ....[2]....
        /*0114*/ 	.word	0x00000cb0


	//----- nvinfo : EIATTR_MBARRIER_INSTR_OFFSETS
	.align		4
.L_35:
        /*0118*/ 	.byte	0x04, 0x39
        /*011a*/ 	.short	(.L_37 - .L_36)


	//   ....[0]....
.L_36:
        /*011c*/ 	.word	0x00001530
        /*0120*/ 	.word	0x000000ff
        /*0124*/ 	.word	0x0000a000
        /*0128*/ 	.short	0x0100
        /*012a*/ 	.byte	0x08
	.zero		1


	//   ....[1]....
        /*012c*/ 	.word	0x00001550
        /*0130*/ 	.word	0x000000ff
        /*0134*/ 	.word	0x0000a008
        /*0138*/ 	.short	0x0100
        /*013a*/ 	.byte	0x08
	.zero		1


	//   ....[2]....
        /*013c*/ 	.word	0x00001570
        /*0140*/ 	.word	0x000000ff
        /*0144*/ 	.word	0x0000a010
        /*0148*/ 	.short	0x0100
        /*014a*/ 	.byte	0x08
	.zero		1


	//   ....[3]....
        /*014c*/ 	.word	0x000015a0
        /*0150*/ 	.word	0x000000ff
        /*0154*/ 	.word	0x0000a018
        /*0158*/ 	.short	0x0100
        /*015a*/ 	.byte	0x08
	.zero		1


	//   ....[4]....
        /*015c*/ 	.word	0x000019f0
        /*0160*/ 	.word	0x000000ff
        /*0164*/ 	.word	0x0000a000
        /*0168*/ 	.short	0x010a
        /*016a*/ 	.byte	0x14
	.zero		1


	//   ....[5]....
        /*016c*/ 	.word	0x00001d00
        /*0170*/ 	.word	0x000000ff
        /*0174*/ 	.word	0x0000a000
        /*0178*/ 	.short	0x0108
        /*017a*/ 	.byte	0x08
	.zero		1


	//   ....[6]....
        /*017c*/ 	.word	0x00001de0
        /*0180*/ 	.word	0x000000ff
        /*0184*/ 	.word	0x0000a008
        /*0188*/ 	.short	0x0108
        /*018a*/ 	.byte	0x08
	.zero		1


	//   ....[7]....
        /*018c*/ 	.word	0x00001ec0
        /*0190*/ 	.word	0x000000ff
        /*0194*/ 	.word	0x0000a010
        /*0198*/ 	.short	0x0108
        /*019a*/ 	.byte	0x08
	.zero		1


	//   ....[8]....
        /*019c*/ 	.word	0x00001f40
        /*01a0*/ 	.word	0x000000ff
        /*01a4*/ 	.word	0x0000a018
        /*01a8*/ 	.short	0x0108
        /*01aa*/ 	.byte	0x08
	.zero		1


	//   ....[9]....
        /*01ac*/ 	.word	0x000021f0
        /*01b0*/ 	.word	0x000000ff
        /*01b4*/ 	.word	0x0000a000
        /*01b8*/ 	.short	0x010a
        /*01ba*/ 	.byte	0x14
	.zero		1


	//----- nvinfo : EIATTR_NUM_MBARRIERS
	.align		4
.L_37:
        /*01bc*/ 	.byte	0x03, 0x38
        /*01be*/ 	.short	0x0004


	//----- nvinfo : EIATTR_EXIT_INSTR_OFFSETS
	.align		4
        /*01c0*/ 	.byte	0x04, 0x1c
        /*01c2*/ 	.short	(.L_39 - .L_38)


	//   ....[0]....
.L_38:
        /*01c4*/ 	.word	0x000021e0


	//----- nvinfo : EIATTR_REQNTID
	.align		4
.L_39:
        /*01c8*/ 	.byte	0x04, 0x10
        /*01ca*/ 	.short	(.L_41 - .L_40)
.L_40:
        /*01cc*/ 	.word	0x00000100
        /*01d0*/ 	.word	0x00000001
        /*01d4*/ 	.word	0x00000001


	//----- nvinfo : EIATTR_CRS_STACK_SIZE
	.align		4
.L_41:
        /*01d8*/ 	.byte	0x04, 0x1e
        /*01da*/ 	.short	(.L_43 - .L_42)
.L_42:
        /*01dc*/ 	.word	0x00000000


	//----- nvinfo : EIATTR_CBANK_PARAM_SIZE
	.align		4
.L_43:
        /*01e0*/ 	.byte	0x03, 0x19
        /*01e2*/ 	.short	0x0050


	//----- nvinfo : EIATTR_PARAM_CBANK
	.align		4
        /*01e4*/ 	.byte	0x04, 0x0a
        /*01e6*/ 	.short	(.L_45 - .L_44)
	.align		4
.L_44:
        /*01e8*/ 	.word	index@(.nv.constant0.gluon_wgmma)
        /*01ec*/ 	.short	0x0210
        /*01ee*/ 	.short	0x0050


	//----- nvinfo : EIATTR_SW_WAR
	.align		4
.L_45:
        /*01f0*/ 	.byte	0x04, 0x36
        /*01f2*/ 	.short	(.L_47 - .L_46)
.L_46:
        /*01f4*/ 	.word	0x00000008
.L_47:


//--------------------- .nv.callgraph             --------------------------
	.section	.nv.callgraph,"",@"SHT_CUDA_CALLGRAPH"
	.align	4
	.sectionentsize	8
	.align		4
        /*0000*/ 	.word	0x00000000
	.align		4
        /*0004*/ 	.word	0xffffffff
	.align		4
        /*0008*/ 	.word	0x00000000
	.align		4
        /*000c*/ 	.word	0xfffffffe
	.align		4
        /*0010*/ 	.word	0x00000000
	.align		4
        /*0014*/ 	.word	0xfffffffd
	.align		4
        /*0018*/ 	.word	0x00000000
	.align		4
        /*001c*/ 	.word	0xfffffffc


//--------------------- .text.gluon_wgmma         --------------------------
	.section	.text.gluon_wgmma,"ax",@progbits
	.align	128
        .global         gluon_wgmma
        .type           gluon_wgmma,@function
        .size           gluon_wgmma,(.L_x_53 - gluon_wgmma)
        .other          gluon_wgmma,@"STO_CUDA_ENTRY STV_DEFAULT"
gluon_wgmma:
.text.gluon_wgmma:
[----:B------:R-:W-:Y:S01]  /*0000*/  LDC R1, c[0x0][0x28] ;  /* 0x00000a00ff017b82 */ /* 0x000fe20000000800 */
[----:B------:R-:W1:Y:S07]  /*0010*/  S2R R0, SR_TID.X ;  /* 0x0000000000007919 */ /* 0x000e6e0000002100 */
[----:B------:R-:W2:Y:S01]  /*0020*/  S2UR UR4, SR_CgaCtaId ;  /* 0x00000000000479c3 */ /* 0x000ea20000008800 */
[----:B------:R-:W-:Y:S01]  /*0030*/  UMOV UR8, 0x400 ;  /* 0x0000040000087882 */ /* 0x000fe20000000000 */
[----:B------:R-:W-:Y:S01]  /*0040*/  ULDC UR6, c[0x0][0xc] ;  /* 0x0000030000067ab9 */ /* 0x000fe20000000800 */
[----:B------:R-:W-:Y:S01]  /*0050*/  ULDC.64 UR32, c[0x0][0x250] ;  /* 0x0000940000207ab9 */ /* 0x000fe20000000a00 */
[----:B------:R-:W-:Y:S04]  /*0060*/  BSSY B0, `(.L_x_0) ;  /* 0x000001e000007945 */ /* 0x000fe80003800000 */
[----:B------:R-:W3:Y:S08]  /*0070*/  LDC R11, c[0x0][0x230] ;  /* 0x00008c00ff0b7b82 */ /* 0x000ef00000000800 */
[----:B------:R-:W-:Y:S08]  /*0080*/  S2UR UR34, SR_CTAID.Y ;  /* 0x00000000002279c3 */ /* 0x000ff00000002600 */
[----:B------:R-:W4:Y:S01]  /*0090*/  S2UR UR5, SR_CTAID.Z ;  /* 0x00000000000579c3 */ /* 0x000f220000002700 */
[----:B--2---:R-:W-:-:S03]  /*00a0*/  ULEA UR8, UR4, UR8, 0x18 ;  /* 0x0000000804087291 */ /* 0x004fc6000f8ec03f */
[----:B------:R-:W-:Y:S01]  /*00b0*/  ULDC UR4, c[0x0][0x10] ;  /* 0x0000040000047ab9 */ /* 0x000fe20000000800 */
[----:B-1----:R-:W-:-:S03]  /*00c0*/  LOP3.LUT R2, R0, 0xff, RZ, 0xc0, !PT ;  /* 0x000000ff00027812 */ /* 0x002fc600078ec0ff */
[----:B------:R-:W1:Y:S01]  /*00d0*/  S2UR UR35, SR_CTAID.X ;  /* 0x00000000002379c3 */ /* 0x000e620000002500 */
[----:B---3--:R-:W-:Y:S01]  /*00e0*/  VIADD R8, R11, 0xffffffff ;  /* 0xffffffff0b087836 */ /* 0x008fe20000000000 */
[C---:B------:R-:W-:Y:S02]  /*00f0*/  ISETP.GE.U32.AND P0, PT, R2.reuse, 0x20, PT ;  /* 0x000000200200780c */ /* 0x040fe40003f06070 */
[C---:B------:R-:W-:Y:S02]  /*0100*/  ISETP.NE.U32.AND P2, PT, R2.reuse, RZ, PT ;  /* 0x000000ff0200720c */ /* 0x040fe40003f45070 */
[----:B------:R-:W-:Y:S02]  /*0110*/  LEA R4, R2, UR8, 0x2 ;  /* 0x0000000802047c11 */ /* 0x000fe4000f8e10ff */
[----:B------:R-:W2:Y:S07]  /*0120*/  LDC R3, c[0x0][0x228] ;  /* 0x00008a00ff037b82 */ /* 0x000eae0000000800 */
[----:B------:R3:W-:Y:S01]  /*0130*/  @!P0 STS [R4], RZ ;  /* 0x000000ff04008388 */ /* 0x0007e20000000800 */
[----:B------:R-:W-:-:S03]  /*0140*/  NOP ;  /* 0x0000000000007918 */ /* 0x000fc60000000000 */
[----:B------:R3:W-:Y:S01]  /*0150*/  @!P2 STS [UR8+0x20], R8 ;  /* 0x00002008ff00a988 */ /* 0x0007e20008000808 */
[----:B----4-:R-:W-:-:S04]  /*0160*/  UIMAD UR4, UR5, UR4, UR34 ;  /* 0x00000004050472a4 */ /* 0x010fc8000f8e0222 */
[----:B-1----:R-:W-:-:S04]  /*0170*/  UIMAD UR4, UR4, UR6, UR35 ;  /* 0x00000006040472a4 */ /* 0x002fc8000f8e0223 */
[----:B------:R-:W-:Y:S01]  /*0180*/  UIMAD UR5, UR4, 0x180, URZ ;  /* 0x00000180040578a4 */ /* 0x000fe2000f8e023f */
[----:B--2---:R-:W-:Y:S02]  /*0190*/  VIADD R3, R3, 0xffffffff ;  /* 0xffffffff03037836 */ /* 0x004fe40000000000 */
[----:B------:R-:W-:Y:S01]  /*01a0*/  UMOV UR4, URZ ;  /* 0x0000003f00047c82 */ /* 0x000fe20008000000 */
[----:B------:R-:W-:-:S04]  /*01b0*/  UIADD3 UR28, UP0, UR5, UR32, URZ ;  /* 0x00000020051c7290 */ /* 0x000fc8000ff1e03f */
[----:B------:R-:W-:Y:S01]  /*01c0*/  ULEA.HI.X.SX32 UR29, UR5, UR33, 0x1, UP0 ;  /* 0x00000021051d7291 */ /* 0x000fe200080f0e3f */
[----:B---3--:R-:W-:Y:S11]  /*01d0*/  @P2 BRA `(.L_x_1) ;  /* 0x0000000000182947 */ /* 0x008ff60003800000 */
[----:B------:R-:W1:Y:S01]  /*01e0*/  LDS R5, [UR8+0x8] ;  /* 0x00000808ff057984 */ /* 0x000e620008000800 */
[----:B------:R-:W2:Y:S01]  /*01f0*/  LDC.64 R12, c[0x0][0x210] ;  /* 0x00008400ff0c7b82 */ /* 0x000ea20000000a00 */
[----:B------:R-:W-:Y:S02]  /*0200*/  IMAD.MOV.U32 R6, RZ, RZ, 0x70 ;  /* 0x00000070ff067424 */ /* 0x000fe400078e00ff */
[----:B--2---:R2:W-:Y:S03]  /*0210*/  STS.64 [UR8], R12 ;  /* 0x0000000cff007988 */ /* 0x0045e60008000a08 */
[----:B-1----:R-:W-:-:S05]  /*0220*/  LOP3.LUT R5, R5, 0x10, R6, 0xd8, !PT ;  /* 0x0000001005057812 */ /* 0x002fca00078ed806 */
[----:B------:R2:W-:Y:S02]  /*0230*/  STS [UR8+0x8], R5 ;  /* 0x00000805ff007988 */ /* 0x0005e40008000808 */
.L_x_1:
[----:B------:R-:W-:Y:S05]  /*0240*/  BSYNC B0 ;  /* 0x0000000000007941 */ /* 0x000fea0003800000 */
.L_x_0:
[----:B------:R-:W-:Y:S04]  /*0250*/  BSSY B0, `(.L_x_2) ;  /* 0x000000a000007945 */ /* 0x000fe80003800000 */
[----:B------:R-:W-:Y:S05]  /*0260*/  @P2 BRA `(.L_x_3) ;  /* 0x0000000000202947 */ /* 0x000fea0003800000 */
[----:B--2---:R-:W1:Y:S01]  /*0270*/  LDS R5, [UR8+0x34] ;  /* 0x00003408ff057984 */ /* 0x004e620008000800 */
[----:B------:R-:W-:Y:S02]  /*0280*/  IMAD.MOV.U32 R6, RZ, RZ, 0x1f000000 ;  /* 0x1f000000ff067424 */ /* 0x000fe400078e00ff */
[----:B------:R-:W-:Y:S01]  /*0290*/  @!P2 IMAD.MOV.U32 R7, RZ, RZ, 0xff ;  /* 0x000000ffff07a424 */ /* 0x000fe200078e00ff */
[----:B------:R-:W2:Y:S02]  /*02a0*/  @!P2 LDS R10, [UR8+0x38] ;  /* 0x00003808ff0aa984 */ /* 0x000ea40008000800 */
[----:B-1----:R-:W-:Y:S02]  /*02b0*/  LOP3.LUT R5, R5, 0xff000000, R6, 0xb8, !PT ;  /* 0xff00000005057812 */ /* 0x002fe400078eb806 */
[----:B--2---:R-:W-:-:S03]  /*02c0*/  @!P2 LOP3.LUT R6, R10, 0xff, R7, 0xb8, !PT ;  /* 0x000000ff0a06a812 */ /* 0x004fc600078eb807 */
[----:B------:R1:W-:Y:S04]  /*02d0*/  STS [UR8+0x34], R5 ;  /* 0x00003405ff007988 */ /* 0x0003e80008000808 */
[----:B------:R1:W-:Y:S02]  /*02e0*/  @!P2 STS [UR8+0x38], R6 ;  /* 0x00003806ff00a988 */ /* 0x0003e40008000808 */
.L_x_3:
[----:B------:R-:W-:Y:S05]  /*02f0*/  BSYNC B0 ;  /* 0x0000000000007941 */ /* 0x000fea0003800000 */
.L_x_2:
[----:B------:R-:W-:Y:S04]  /*0300*/  BSSY B0, `(.L_x_4) ;  /* 0x000000a000007945 */ /* 0x000fe80003800000 */
[----:B------:R-:W-:Y:S05]  /*0310*/  @P2 BRA `(.L_x_5) ;  /* 0x0000000000202947 */ /* 0x000fea0003800000 */
[----:B-12---:R-:W1:Y:S01]  /*0320*/  LDS R5, [UR8+0x1c] ;  /* 0x00001c08ff057984 */ /* 0x006e620008000800 */
[----:B------:R-:W2:Y:S03]  /*0330*/  LDC.64 R6, c[0x0][0x238] ;  /* 0x00008e00ff067b82 */ /* 0x000ea60000000a00 */
[----:B------:R3:W-:Y:S01]  /*0340*/  STS [UR8+0x24], R3 ;  /* 0x00002403ff007988 */ /* 0x0007e20008000808 */
[--C-:B--2---:R-:W-:Y:S02]  /*0350*/  SHF.R.U32.HI R10, RZ, 0x4, R7.reuse ;  /* 0x00000004ff0a7819 */ /* 0x104fe40000011607 */
[----:B------:R-:W-:-:S05]  /*0360*/  SHF.R.U64 R6, R6, 0x4, R7 ;  /* 0x0000000406067819 */ /* 0x000fca0000001207 */
[----:B------:R3:W-:Y:S01]  /*0370*/  STS [UR8+0xc], R6 ;  /* 0x00000c06ff007988 */ /* 0x0007e20008000808 */
[----:B-1----:R-:W-:-:S05]  /*0380*/  LOP3.LUT R5, R5, 0xf, R10, 0xb8, !PT ;  /* 0x0000000f05057812 */ /* 0x002fca00078eb80a */
[----:B------:R3:W-:Y:S02]  /*0390*/  STS [UR8+0x1c], R5 ;  /* 0x00001c05ff007988 */ /* 0x0007e40008000808 */
.L_x_5:
[----:B------:R-:W-:Y:S05]  /*03a0*/  BSYNC B0 ;  /* 0x0000000000007941 */ /* 0x000fea0003800000 */
.L_x_4:
[----:B------:R-:W-:Y:S04]  /*03b0*/  BSSY B1, `(.L_x_6) ;  /* 0x000001d000017945 */ /* 0x000fe80003800000 */
[----:B------:R-:W-:Y:S04]  /*03c0*/  BSSY B0, `(.L_x_7) ;  /* 0x0000018000007945 */ /* 0x000fe80003800000 */
[----:B------:R-:W-:Y:S05]  /*03d0*/  @P2 BRA `(.L_x_8) ;  /* 0x00000000001c2947 */ /* 0x000fea0003800000 */
[----:B-123--:R-:W1:Y:S02]  /*03e0*/  LDS R5, [UR8+0x34] ;  /* 0x00003408ff057984 */ /* 0x00ee640008000800 */
[----:B-1----:R-:W-:-:S05]  /*03f0*/  LOP3.LUT R5, R5, 0x7, RZ, 0xb8, !PT ;  /* 0x0000000705057812 */ /* 0x002fca00078eb8ff */
[----:B------:R1:W-:Y:S01]  /*0400*/  STS [UR8+0x34], R5 ;  /* 0x00003405ff007988 */ /* 0x0003e20008000808 */
[----:B------:R-:W-:Y:S05]  /*0410*/  @P2 BRA `(.L_x_9) ;  /* 0x00000000001c2947 */ /* 0x000fea0003800000 */
[----:B-1----:R-:W1:Y:S02]  /*0420*/  LDS R5, [UR8+0x34] ;  /* 0x00003408ff057984 */ /* 0x002e640008000800 */
[----:B-1----:R-:W-:-:S05]  /*0430*/  LOP3.LUT R5, R5, 0x38, RZ, 0xb8, !PT ;  /* 0x0000003805057812 */ /* 0x002fca00078eb8ff */
[----:B------:R4:W-:Y:S02]  /*0440*/  STS [UR8+0x34], R5 ;  /* 0x00003405ff007988 */ /* 0x0009e40008000808 */
.L_x_8:
[----:B------:R-:W-:Y:S05]  /*0450*/  @P2 BRA `(.L_x_10) ;  /* 0x00000000001c2947 */ /* 0x000fea0003800000 */
[----:B-1234-:R-:W1:Y:S02]  /*0460*/  LDS R5, [UR8+0x8] ;  /* 0x00000808ff057984 */ /* 0x01ee640008000800 */
[----:B-1----:R-:W-:-:S05]  /*0470*/  LOP3.LUT R5, R5, 0x780, RZ, 0xb8, !PT ;  /* 0x0000078005057812 */ /* 0x002fca00078eb8ff */
[----:B------:R2:W-:Y:S02]  /*0480*/  STS [UR8+0x8], R5 ;  /* 0x00000805ff007988 */ /* 0x0005e40008000808 */
.L_x_9:
[----:B------:R-:W-:Y:S05]  /*0490*/  @P2 BRA `(.L_x_11) ;  /* 0x0000000000282947 */ /* 0x000fea0003800000 */
[----:B-12---:R-:W1:Y:S02]  /*04a0*/  LDS R5, [UR8+0x8] ;  /* 0x00000808ff057984 */ /* 0x006e640008000800 */
[----:B-1----:R-:W-:-:S05]  /*04b0*/  LOP3.LUT R5, R5, 0x1800, RZ, 0xb8, !PT ;  /* 0x0000180005057812 */ /* 0x002fca00078eb8ff */
[----:B------:R5:W-:Y:S02]  /*04c0*/  STS [UR8+0x8], R5 ;  /* 0x00000805ff007988 */ /* 0x000be40008000808 */
.L_x_10:
[----:B------:R-:W-:Y:S05]  /*04d0*/  @P2 BREAK B0 ;  /* 0x0000000000002942 */ /* 0x000fea0003800000 */
[----:B------:R-:W-:Y:S05]  /*04e0*/  @P2 BRA `(.L_x_12) ;  /* 0x0000000000242947 */ /* 0x000fea0003800000 */
[----:B-1-3--:R-:W1:Y:S01]  /*04f0*/  LDS R6, [UR8+0x8] ;  /* 0x00000808ff067984 */ /* 0x00ae620008000800 */
[----:B--2-45:R-:W-:-:S05]  /*0500*/  IMAD.MOV.U32 R5, RZ, RZ, 0x6000 ;  /* 0x00006000ff057424 */ /* 0x034fca00078e00ff */
[----:B-1----:R-:W-:-:S04]  /*0510*/  LOP3.LUT R5, R6, 0x2000, R5, 0xd8, !PT ;  /* 0x0000200006057812 */ /* 0x002fc800078ed805 */
[----:B------:R-:W-:-:S05]  /*0520*/  LOP3.LUT R5, R5, 0x400000, RZ, 0xb8, !PT ;  /* 0x0040000005057812 */ /* 0x000fca00078eb8ff */
[----:B------:R3:W-:Y:S02]  /*0530*/  STS [UR8+0x8], R5 ;  /* 0x00000805ff007988 */ /* 0x0007e40008000808 */
.L_x_11:
[----:B------:R-:W-:Y:S05]  /*0540*/  BSYNC B0 ;  /* 0x0000000000007941 */ /* 0x000fea0003800000 */
.L_x_7:
[----:B-123--:R-:W1:Y:S02]  /*0550*/  @!P2 LDS R5, [UR8+0x8] ;  /* 0x00000808ff05a984 */ /* 0x00ee640008000800 */
[----:B-1----:R-:W-:-:S05]  /*0560*/  @!P2 LOP3.LUT R5, R5, 0x8000, RZ, 0xb8, !PT ;  /* 0x000080000505a812 */ /* 0x002fca00078eb8ff */
[----:B------:R1:W-:Y:S02]  /*0570*/  @!P2 STS [UR8+0x8], R5 ;  /* 0x00000805ff00a988 */ /* 0x0003e40008000808 */
.L_x_12:
[----:B------:R-:W-:Y:S05]  /*0580*/  BSYNC B1 ;  /* 0x0000000000017941 */ /* 0x000fea0003800000 */
.L_x_6:
[----:B------:R-:W-:Y:S05]  /*0590*/  WARPSYNC.ALL ;  /* 0x0000000000007948 */ /* 0x000fea0003800000 */
[----:B------:R-:W-:Y:S05]  /*05a0*/  @P0 BRA `(.L_x_13) ;  /* 0x0000000000280947 */ /* 0x000fea0003800000 */
[----:B-12345:R-:W1:Y:S01]  /*05b0*/  S2R R5, SR_LANEID ;  /* 0x0000000000057919 */ /* 0x03ee620000000000 */
[----:B------:R-:W-:Y:S05]  /*05c0*/  WARPSYNC.ALL ;  /* 0x0000000000007948 */ /* 0x000fea0003800000 */
[----:B-1----:R-:W-:-:S05]  /*05d0*/  IMAD.SHL.U32 R5, R5, 0x4, RZ ;  /* 0x0000000405057824 */ /* 0x002fca00078e00ff */
[----:B------:R-:W1:Y:S01]  /*05e0*/  LDS R9, [R5+UR8] ;  /* 0x0000000805097984 */ /* 0x000e620008000800 */
[----:B------:R-:W-:-:S05]  /*05f0*/  IADD3 R6, P1, R5, UR28, RZ ;  /* 0x0000001c05067c10 */ /* 0x000fca000ff3e0ff */
[----:B------:R-:W-:-:S05]  /*0600*/  IMAD.X R7, RZ, RZ, UR29, P1 ;  /* 0x0000001dff077e24 */ /* 0x000fca00088e06ff */
[----:B-1----:R1:W2:Y:S01]  /*0610*/  ATOMG.E.EXCH.STRONG.GPU PT, RZ, [R6], R9 ;  /* 0x0000000906ff73a8 */ /* 0x0022a200041ee100 */
[----:B------:R-:W-:-:S04]  /*0620*/  DEPBAR {5,4,3,2,1,0} ;  /* 0x0000003f0000791a */ /* 0x000fc80000000000 */
[----:B------:R1:W-:Y:S01]  /*0630*/  UTMACCTL.IV [UR28] ;  /* 0x000000001c0079b9 */ /* 0x0003e20008000000 */
[----:B------:R-:W-:Y:S01]  /*0640*/  NOP ;  /* 0x0000000000007918 */ /* 0x000fe20000000000 */
.L_x_13:
[----:B------:R-:W-:Y:S05]  /*0650*/  @P0 BRA `(.L_x_14) ;  /* 0x00000000000c0947 */ /* 0x000fea0003800000 */
[----:B------:R0:W-:Y:S01]  /*0660*/  UTMACMDFLUSH ;  /* 0x00000000000079b7 */ /* 0x0001e20000000000 */
[----:B------:R-:W-:Y:S05]  /*0670*/  @P0 BRA `(.L_x_14) ;  /* 0x0000000000040947 */ /* 0x000fea0003800000 */
[----:B------:R-:W-:-:S04]  /*0680*/  DEPBAR.LE SB0, 0x0 ;  /* 0x000080000000791a */ /* 0x000fc80000000000 */
.L_x_14:
[----:B------:R-:W-:Y:S05]  /*0690*/  WARPSYNC.ALL ;  /* 0x0000000000007948 */ /* 0x000fea0003800000 */
[----:B--2---:R-:W-:Y:S06]  /*06a0*/  BAR.SYNC.DEFER_BLOCKING 0x0 ;  /* 0x0000000000007b1d */ /* 0x004fec0000010000 */
[----:B------:R-:W-:Y:S02]  /*06b0*/  BSSY B1, `(.L_x_15) ;  /* 0x000000b000017945 */ /* 0x000fe40003800000 */
[----:B------:R-:W-:Y:S06]  /*06c0*/  BAR.SYNC.DEFER_BLOCKING 0x0 ;  /* 0x0000000000007b1d */ /* 0x000fec0000010000 */
[----:B------:R2:W-:Y:S01]  /*06d0*/  @!P0 STS [R4], RZ ;  /* 0x000000ff04008388 */ /* 0x0005e20000000800 */
[----:B------:R-:W-:Y:S01]  /*06e0*/  NOP ;  /* 0x0000000000007918 */ /* 0x000fe20000000000 */
[----:B------:R-:W-:Y:S05]  /*06f0*/  @P2 BRA `(.L_x_16) ;  /* 0x0000000000182947 */ /* 0x000fea0003800000 */
[----:B-1-345:R-:W1:Y:S01]  /*0700*/  LDS R5, [UR8+0x8] ;  /* 0x00000808ff057984 */ /* 0x03ae620008000800 */
[----:B------:R-:W3:Y:S01]  /*0710*/  LDC.64 R12, c[0x0][0x218] ;  /* 0x00008600ff0c7b82 */ /* 0x000ee20000000a00 */
[----:B------:R-:W-:Y:S02]  /*0720*/  IMAD.MOV.U32 R6, RZ, RZ, 0x70 ;  /* 0x00000070ff067424 */ /* 0x000fe400078e00ff */
[----:B---3--:R3:W-:Y:S03]  /*0730*/  STS.64 [UR8], R12 ;  /* 0x0000000cff007988 */ /* 0x0087e60008000a08 */
[----:B-1----:R-:W-:-:S05]  /*0740*/  LOP3.LUT R5, R5, 0x10, R6, 0xd8, !PT ;  /* 0x0000001005057812 */ /* 0x002fca00078ed806 */
[----:B------:R3:W-:Y:S02]  /*0750*/  STS [UR8+0x8], R5 ;  /* 0x00000805ff007988 */ /* 0x0007e40008000808 */
.L_x_16:
[----:B-1----:R-:W-:Y:S05]  /*0760*/  BSYNC B1 ;  /* 0x0000000000017941 */ /* 0x002fea0003800000 */
.L_x_15:
[----:B------:R-:W-:Y:S04]  /*0770*/  BSSY B2, `(.L_x_17) ;  /* 0x000000f000027945 */ /* 0x000fe80003800000 */
[----:B------:R-:W-:Y:S04]  /*0780*/  BSSY B1, `(.L_x_18) ;  /* 0x000000c000017945 */ /* 0x000fe80003800000 */
[----:B------:R-:W-:Y:S05]  /*0790*/  @P2 BRA `(.L_x_19) ;  /* 0x0000000000282947 */ /* 0x000fea0003800000 */
[----:B---345:R-:W1:Y:S01]  /*07a0*/  LDS R5, [UR8+0x34] ;  /* 0x00003408ff057984 */ /* 0x038e620008000800 */
[----:B------:R-:W-:Y:S01]  /*07b0*/  IMAD.MOV.U32 R6, RZ, RZ, 0x1f000000 ;  /* 0x1f000000ff067424 */ /* 0x000fe200078e00ff */
[----:B------:R-:W-:Y:S05]  /*07c0*/  @P2 BREAK B1 ;  /* 0x0000000000012942 */ /* 0x000fea0003800000 */
[----:B-1----:R-:W-:-:S05]  /*07d0*/  LOP3.LUT R5, R5, 0xff000000, R6, 0xb8, !PT ;  /* 0xff00000005057812 */ /* 0x002fca00078eb806 */
[----:B------:R1:W-:Y:S01]  /*07e0*/  STS [UR8+0x34], R5 ;  /* 0x00003405ff007988 */ /* 0x0003e20008000808 */
[----:B------:R-:W-:Y:S05]  /*07f0*/  @P2 BRA `(.L_x_20) ;  /* 0x0000000000182947 */ /* 0x000fea0003800000 */
[----:B------:R-:W3:Y:S01]  /*0800*/  LDS R6, [UR8+0x38] ;  /* 0x00003808ff067984 */ /* 0x000ee20008000800 */
[----:B-1----:R-:W-:-:S05]  /*0810*/  IMAD.MOV.U32 R5, RZ, RZ, 0x3f ;  /* 0x0000003fff057424 */ /* 0x002fca00078e00ff */
[----:B---3--:R-:W-:-:S05]  /*0820*/  LOP3.LUT R5, R6, 0xff, R5, 0xb8, !PT ;  /* 0x000000ff06057812 */ /* 0x008fca00078eb805 */
[----:B------:R1:W-:Y:S02]  /*0830*/  STS [UR8+0x38], R5 ;  /* 0x00003805ff007988 */ /* 0x0003e40008000808 */
.L_x_19:
[----:B------:R-:W-:Y:S05]  /*0840*/  BSYNC B1 ;  /* 0x0000000000017941 */ /* 0x000fea0003800000 */
.L_x_18:
[----:B------:R1:W-:Y:S02]  /*0850*/  @!P2 STS [UR8+0x20], R8 ;  /* 0x00002008ff00a988 */ /* 0x0003e40008000808 */
.L_x_20:
[----:B------:R-:W-:Y:S05]  /*0860*/  BSYNC B2 ;  /* 0x0000000000027941 */ /* 0x000fea0003800000 */
.L_x_17:
[----:B------:R-:W-:Y:S05]  /*0870*/  WARPSYNC.ALL ;  /* 0x0000000000007948 */ /* 0x000fea0003800000 */
[----:B-1-345:R-:W1:Y:S01]  /*0880*/  LDC R5, c[0x0][0x22c] ;  /* 0x00008b00ff057b82 */ /* 0x03ae620000000800 */
[----:B------:R-:W-:Y:S01]  /*0890*/  BSSY B2, `(.L_x_21) ;  /* 0x000000b000027945 */ /* 0x000fe20003800000 */
[----:B-1----:R-:W-:-:S03]  /*08a0*/  VIADD R5, R5, 0xffffffff ;  /* 0xffffffff05057836 */ /* 0x002fc60000000000 */
[----:B------:R-:W-:Y:S05]  /*08b0*/  @P2 BRA `(.L_x_22) ;  /* 0x0000000000202947 */ /* 0x000fea0003800000 */
[----:B------:R-:W1:Y:S01]  /*08c0*/  LDS R6, [UR8+0x1c] ;  /* 0x00001c08ff067984 */ /* 0x000e620008000800 */
[----:B------:R-:W3:Y:S03]  /*08d0*/  LDC.64 R12, c[0x0][0x240] ;  /* 0x00009000ff0c7b82 */ /* 0x000ee60000000a00 */
[----:B------:R4:W-:Y:S01]  /*08e0*/  STS [UR8+0x24], R5 ;  /* 0x00002405ff007988 */ /* 0x0009e20008000808 */
[--C-:B---3--:R-:W-:Y:S02]  /*08f0*/  SHF.R.U32.HI R9, RZ, 0x4, R13.reuse ;  /* 0x00000004ff097819 */ /* 0x108fe4000001160d */
[----:B------:R-:W-:-:S05]  /*0900*/  SHF.R.U64 R7, R12, 0x4, R13 ;  /* 0x000000040c077819 */ /* 0x000fca000000120d */
[----:B------:R4:W-:Y:S01]  /*0910*/  STS [UR8+0xc], R7 ;  /* 0x00000c07ff007988 */ /* 0x0009e20008000808 */
[----:B-1----:R-:W-:-:S05]  /*0920*/  LOP3.LUT R6, R6, 0xf, R9, 0xb8, !PT ;  /* 0x0000000f06067812 */ /* 0x002fca00078eb809 */
[----:B------:R4:W-:Y:S02]  /*0930*/  STS [UR8+0x1c], R6 ;  /* 0x00001c06ff007988 */ /* 0x0009e40008000808 */
.L_x_22:
[----:B------:R-:W-:Y:S05]  /*0940*/  BSYNC B2 ;  /* 0x0000000000027941 */ /* 0x000fea0003800000 */
.L_x_21:
[----:B------:R-:W-:Y:S04]  /*0950*/  BSSY B3, `(.L_x_23) ;  /* 0x000001d000037945 */ /* 0x000fe80003800000 */
[----:B------:R-:W-:Y:S04]  /*0960*/  BSSY B2, `(.L_x_24) ;  /* 0x0000018000027945 */ /* 0x000fe80003800000 */
[----:B------:R-:W-:Y:S05]  /*0970*/  @P2 BRA `(.L_x_25) ;  /* 0x00000000001c2947 */ /* 0x000fea0003800000 */
[----:B----4-:R-:W1:Y:S02]  /*0980*/  LDS R6, [UR8+0x34] ;  /* 0x00003408ff067984 */ /* 0x010e640008000800 */
[----:B-1----:R-:W-:-:S05]  /*0990*/  LOP3.LUT R6, R6, 0x7, RZ, 0xb8, !PT ;  /* 0x0000000706067812 */ /* 0x002fca00078eb8ff */
[----:B------:R1:W-:Y:S01]  /*09a0*/  STS [UR8+0x34], R6 ;  /* 0x00003406ff007988 */ /* 0x0003e20008000808 */
[----:B------:R-:W-:Y:S05]  /*09b0*/  @P2 BRA `(.L_x_26) ;  /* 0x00000000001c2947 */ /* 0x000fea0003800000 */
[----:B-1----:R-:W1:Y:S02]  /*09c0*/  LDS R6, [UR8+0x34] ;  /* 0x00003408ff067984 */ /* 0x002e640008000800 */
[----:B-1----:R-:W-:-:S05]  /*09d0*/  LOP3.LUT R6, R6, 0x38, RZ, 0xb8, !PT ;  /* 0x0000003806067812 */ /* 0x002fca00078eb8ff */
[----:B------:R1:W-:Y:S02]  /*09e0*/  STS [UR8+0x34], R6 ;  /* 0x00003406ff007988 */ /* 0x0003e40008000808 */
.L_x_25:
[----:B------:R-:W-:Y:S05]  /*09f0*/  @P2 BRA `(.L_x_27) ;  /* 0x00000000001c2947 */ /* 0x000fea0003800000 */
[----:B-1--4-:R-:W1:Y:S02]  /*0a00*/  LDS R6, [UR8+0x8] ;  /* 0x00000808ff067984 */ /* 0x012e640008000800 */
[----:B-1----:R-:W-:-:S05]  /*0a10*/  LOP3.LUT R6, R6, 0x780, RZ, 0xb8, !PT ;  /* 0x0000078006067812 */ /* 0x002fca00078eb8ff */
[----:B------:R3:W-:Y:S02]  /*0a20*/  STS [UR8+0x8], R6 ;  /* 0x00000806ff007988 */ /* 0x0007e40008000808 */
.L_x_26:
[----:B------:R-:W-:Y:S05]  /*0a30*/  @P2 BRA `(.L_x_28) ;  /* 0x0000000000282947 */ /* 0x000fea0003800000 */
[----:B-1-3--:R-:W1:Y:S02]  /*0a40*/  LDS R6, [UR8+0x8] ;  /* 0x00000808ff067984 */ /* 0x00ae640008000800 */
[----:B-1----:R-:W-:-:S05]  /*0a50*/  LOP3.LUT R6, R6, 0x1800, RZ, 0xb8, !PT ;  /* 0x0000180006067812 */ /* 0x002fca00078eb8ff */
[----:B------:R3:W-:Y:S02]  /*0a60*/  STS [UR8+0x8], R6 ;  /* 0x00000806ff007988 */ /* 0x0007e40008000808 */
.L_x_27:
[----:B------:R-:W-:Y:S05]  /*0a70*/  @P2 BREAK B2 ;  /* 0x0000000000022942 */ /* 0x000fea0003800000 */
[----:B------:R-:W-:Y:S05]  /*0a80*/  @P2 BRA `(.L_x_29) ;  /* 0x0000000000242947 */ /* 0x000fea0003800000 */
[----:B-1-34-:R-:W1:Y:S01]  /*0a90*/  LDS R6, [UR8+0x8] ;  /* 0x00000808ff067984 */ /* 0x01ae620008000800 */
[----:B------:R-:W-:-:S05]  /*0aa0*/  IMAD.MOV.U32 R7, RZ, RZ, 0x6000 ;  /* 0x00006000ff077424 */ /* 0x000fca00078e00ff */
[----:B-1----:R-:W-:-:S04]  /*0ab0*/  LOP3.LUT R6, R6, 0x2000, R7, 0xd8, !PT ;  /* 0x0000200006067812 */ /* 0x002fc800078ed807 */
[----:B------:R-:W-:-:S05]  /*0ac0*/  LOP3.LUT R6, R6, 0x400000, RZ, 0xb8, !PT ;  /* 0x0040000006067812 */ /* 0x000fca00078eb8ff */
[----:B------:R4:W-:Y:S02]  /*0ad0*/  STS [UR8+0x8], R6 ;  /* 0x00000806ff007988 */ /* 0x0009e40008000808 */
.L_x_28:
[----:B------:R-:W-:Y:S05]  /*0ae0*/  BSYNC B2 ;  /* 0x0000000000027941 */ /* 0x000fea0003800000 */
.L_x_24:
[----:B-1-34-:R-:W1:Y:S02]  /*0af0*/  @!P2 LDS R6, [UR8+0x8] ;  /* 0x00000808ff06a984 */ /* 0x01ae640008000800 */
[----:B-1----:R-:W-:-:S05]  /*0b00*/  @!P2 LOP3.LUT R6, R6, 0x8000, RZ, 0xb8, !PT ;  /* 0x000080000606a812 */ /* 0x002fca00078eb8ff */
[----:B------:R5:W-:Y:S02]  /*0b10*/  @!P2 STS [UR8+0x8], R6 ;  /* 0x00000806ff00a988 */ /* 0x000be40008000808 */
.L_x_29:
[----:B------:R-:W-:Y:S05]  /*0b20*/  BSYNC B3 ;  /* 0x0000000000037941 */ /* 0x000fea0003800000 */
.L_x_23:
[----:B------:R-:W-:Y:S05]  /*0b30*/  WARPSYNC.ALL ;  /* 0x0000000000007948 */ /* 0x000fea0003800000 */
[----:B------:R-:W-:-:S04]  /*0b40*/  UIADD3 UR31, UR5, 0x80, URZ ;  /* 0x00000080051f7890 */ /* 0x000fc8000fffe03f */
[----:B------:R-:W-:-:S04]  /*0b50*/  UIADD3 UR30, UP0, UR31, UR32, URZ ;  /* 0x000000201f1e7290 */ /* 0x000fc8000ff1e03f */
[----:B------:R-:W-:Y:S01]  /*0b60*/  ULEA.HI.X.SX32 UR31, UR31, UR33, 0x1, UP0 ;  /* 0x000000211f1f7291 */ /* 0x000fe200080f0e3f */
[----:B------:R-:W-:Y:S11]  /*0b70*/  @P0 BRA `(.L_x_30) ;  /* 0x0000000000280947 */ /* 0x000ff60003800000 */
[----:B-1-345:R-:W1:Y:S01]  /*0b80*/  S2R R6, SR_LANEID ;  /* 0x0000000000067919 */ /* 0x03ae620000000000 */
[----:B------:R-:W-:Y:S05]  /*0b90*/  WARPSYNC.ALL ;  /* 0x0000000000007948 */ /* 0x000fea0003800000 */
[----:B-1----:R-:W-:-:S05]  /*0ba0*/  IMAD.SHL.U32 R8, R6, 0x4, RZ ;  /* 0x0000000406087824 */ /* 0x002fca00078e00ff */
[----:B------:R-:W1:Y:S01]  /*0bb0*/  LDS R9, [R8+UR8] ;  /* 0x0000000808097984 */ /* 0x000e620008000800 */
[----:B------:R-:W-:-:S05]  /*0bc0*/  IADD3 R6, P1, R8, UR30, RZ ;  /* 0x0000001e08067c10 */ /* 0x000fca000ff3e0ff */
[----:B------:R-:W-:-:S05]  /*0bd0*/  IMAD.X R7, RZ, RZ, UR31, P1 ;  /* 0x0000001fff077e24 */ /* 0x000fca00088e06ff */
[----:B-1----:R1:W3:Y:S01]  /*0be0*/  ATOMG.E.EXCH.STRONG.GPU PT, RZ, [R6], R9 ;  /* 0x0000000906ff73a8 */ /* 0x0022e200041ee100 */
[----:B------:R-:W-:-:S04]  /*0bf0*/  DEPBAR {5,4,3,2,1,0} ;  /* 0x0000003f0000791a */ /* 0x000fc80000000000 */
[----:B------:R1:W-:Y:S01]  /*0c00*/  UTMACCTL.IV [UR30] ;  /* 0x000000001e0079b9 */ /* 0x0003e20008000000 */
[----:B------:R-:W-:Y:S01]  /*0c10*/  NOP ;  /* 0x0000000000007918 */ /* 0x000fe20000000000 */
.L_x_30:
[----:B------:R-:W-:Y:S05]  /*0c20*/  @P0 BRA `(.L_x_31) ;  /* 0x00000000000c0947 */ /* 0x000fea0003800000 */
[----:B------:R0:W-:Y:S01]  /*0c30*/  UTMACMDFLUSH ;  /* 0x00000000000079b7 */ /* 0x0001e20000000000 */
[----:B------:R-:W-:Y:S05]  /*0c40*/  @P0 BRA `(.L_x_31) ;  /* 0x0000000000040947 */ /* 0x000fea0003800000 */
[----:B------:R-:W-:-:S04]  /*0c50*/  DEPBAR.LE SB0, 0x0 ;  /* 0x000080000000791a */ /* 0x000fc80000000000 */
.L_x_31:
[----:B------:R-:W-:Y:S05]  /*0c60*/  WARPSYNC.ALL ;  /* 0x0000000000007948 */ /* 0x000fea0003800000 */
[----:B---3--:R-:W-:Y:S06]  /*0c70*/  BAR.SYNC.DEFER_BLOCKING 0x0 ;  /* 0x0000000000007b1d */ /* 0x008fec0000010000 */
[----:B------:R-:W-:Y:S02]  /*0c80*/  BSSY B3, `(.L_x_32) ;  /* 0x000000b000037945 */ /* 0x000fe40003800000 */
[----:B------:R-:W-:Y:S06]  /*0c90*/  BAR.SYNC.DEFER_BLOCKING 0x0 ;  /* 0x0000000000007b1d */ /* 0x000fec0000010000 */
[----:B------:R3:W-:Y:S01]  /*0ca0*/  @!P0 STS [R4], RZ ;  /* 0x000000ff04008388 */ /* 0x0007e20000000800 */
[----:B------:R-:W-:Y:S01]  /*0cb0*/  NOP ;  /* 0x0000000000007918 */ /* 0x000fe20000000000 */
[----:B------:R-:W-:Y:S05]  /*0cc0*/  @P2 BRA `(.L_x_33) ;  /* 0x0000000000182947 */ /* 0x000fea0003800000 */
[----:B--23--:R-:W2:Y:S01]  /*0cd0*/  LDS R4, [UR8+0x8] ;  /* 0x00000808ff047984 */ /* 0x00cea20008000800 */
[----:B-1----:R-:W1:Y:S01]  /*0ce0*/  LDC.64 R8, c[0x0][0x220] ;  /* 0x00008800ff087b82 */ /* 0x002e620000000a00 */
[----:B----4-:R-:W-:Y:S02]  /*0cf0*/  IMAD.MOV.U32 R7, RZ, RZ, 0x70 ;  /* 0x00000070ff077424 */ /* 0x010fe400078e00ff */
[----:B-1----:R1:W-:Y:S03]  /*0d00*/  STS.64 [UR8], R8 ;  /* 0x00000008ff007988 */ /* 0x0023e60008000a08 */
[----:B--2---:R-:W-:-:S05]  /*0d10*/  LOP3.LUT R4, R4, 0x10, R7, 0xd8, !PT ;  /* 0x0000001004047812 */ /* 0x004fca00078ed807 */
[----:B------:R1:W-:Y:S02]  /*0d20*/  STS [UR8+0x8], R4 ;  /* 0x00000804ff007988 */ /* 0x0003e40008000808 */
.L_x_33:
[----:B-1----:R-:W-:Y:S05]  /*0d30*/  BSYNC B3 ;  /* 0x0000000000037941 */ /* 0x002fea0003800000 */
.L_x_32:
[----:B------:R-:W-:Y:S04]  /*0d40*/  BSSY B3, `(.L_x_34) ;  /* 0x0000033000037945 */ /* 0x000fe80003800000 */
[----:B------:R-:W-:Y:S04]  /*0d50*/  BSSY B4, `(.L_x_35) ;  /* 0x000002e000047945 */ /* 0x000fe80003800000 */
[----:B------:R-:W-:Y:S05]  /*0d60*/  @P2 BRA `(.L_x_36) ;  /* 0x0000000000242947 */ /* 0x000fea0003800000 */
[----:B--23--:R-:W1:Y:S01]  /*0d70*/  LDS R4, [UR8+0x34] ;  /* 0x00003408ff047984 */ /* 0x00ce620008000800 */
[----:B----4-:R-:W-:-:S05]  /*0d80*/  IMAD.MOV.U32 R7, RZ, RZ, 0x3f000000 ;  /* 0x3f000000ff077424 */ /* 0x010fca00078e00ff */
[----:B-1----:R-:W-:-:S05]  /*0d90*/  LOP3.LUT R4, R4, 0xff000000, R7, 0xb8, !PT ;  /* 0xff00000004047812 */ /* 0x002fca00078eb807 */
[----:B------:R1:W-:Y:S01]  /*0da0*/  STS [UR8+0x34], R4 ;  /* 0x00003404ff007988 */ /* 0x0003e20008000808 */
[----:B------:R-:W-:Y:S05]  /*0db0*/  @P2 BRA `(.L_x_37) ;  /* 0x0000000000182947 */ /* 0x000fea0003800000 */
[----:B-1----:R-:W1:Y:S01]  /*0dc0*/  LDS R4, [UR8+0x38] ;  /* 0x00003808ff047984 */ /* 0x002e620008000800 */
[----:B------:R-:W-:-:S05]  /*0dd0*/  IMAD.MOV.U32 R7, RZ, RZ, 0xff ;  /* 0x000000ffff077424 */ /* 0x000fca00078e00ff */
[----:B-1----:R-:W-:-:S05]  /*0de0*/  LOP3.LUT R4, R4, 0xff, R7, 0xb8, !PT ;  /* 0x000000ff04047812 */ /* 0x002fca00078eb807 */
[----:B------:R1:W-:Y:S02]  /*0df0*/  STS [UR8+0x38], R4 ;  /* 0x00003804ff007988 */ /* 0x0003e40008000808 */
.L_x_36:
[----:B------:R-:W-:Y:S05]  /*0e00*/  @P2 BRA `(.L_x_38) ;  /* 0x00000000000c2947 */ /* 0x000fea0003800000 */
[----:B------:R1:W-:Y:S02]  /*0e10*/  STS [UR8+0x20], R5 ;  /* 0x00002005ff007988 */ /* 0x0003e40008000808 */
.L_x_37:
[----:B------:R-:W-:Y:S05]  /*0e20*/  @P2 BRA `(.L_x_39) ;  /* 0x0000000000242947 */ /* 0x000fea0003800000 */
[----:B------:R1:W-:Y:S02]  /*0e30*/  STS [UR8+0x24], R3 ;  /* 0x00002403ff007988 */ /* 0x0003e40008000808 */
.L_x_38:
[----:B------:R-:W-:Y:S05]  /*0e40*/  @P2 BRA `(.L_x_40) ;  /* 0x00000000002c2947 */ /* 0x000fea0003800000 */
[----:B-1----:R-:W1:Y:S01]  /*0e50*/  LDS R3, [UR8+0x1c] ;  /* 0x00001c08ff037984 */ /* 0x002e620008000800 */
[----:B--234-:R-:W5:Y:S02]  /*0e60*/  LDC.64 R4, c[0x0][0x248] ;  /* 0x00009200ff047b82 */ /* 0x01cf640000000a00 */
[--C-:B-----5:R-:W-:Y:S02]  /*0e70*/  SHF.R.U32.HI R6, RZ, 0x4, R5.reuse ;  /* 0x00000004ff067819 */ /* 0x120fe40000011605 */
[----:B------:R-:W-:-:S05]  /*0e80*/  SHF.R.U64 R4, R4, 0x4, R5 ;  /* 0x0000000404047819 */ /* 0x000fca0000001205 */
[----:B------:R2:W-:Y:S01]  /*0e90*/  STS [UR8+0xc], R4 ;  /* 0x00000c04ff007988 */ /* 0x0005e20008000808 */
[----:B-1----:R-:W-:-:S05]  /*0ea0*/  LOP3.LUT R3, R3, 0xf, R6, 0xb8, !PT ;  /* 0x0000000f03037812 */ /* 0x002fca00078eb806 */
[----:B------:R2:W-:Y:S02]  /*0eb0*/  STS [UR8+0x1c], R3 ;  /* 0x00001c03ff007988 */ /* 0x0005e40008000808 */
.L_x_39:
[----:B------:R-:W-:Y:S05]  /*0ec0*/  @P2 BRA `(.L_x_41) ;  /* 0x00000000001c2947 */ /* 0x000fea0003800000 */
[----:B--2---:R-:W2:Y:S02]  /*0ed0*/  LDS R3, [UR8+0x34] ;  /* 0x00003408ff037984 */ /* 0x004ea40008000800 */
[----:B--2---:R-:W-:-:S05]  /*0ee0*/  LOP3.LUT R3, R3, 0x7, RZ, 0xb8, !PT ;  /* 0x0000000703037812 */ /* 0x004fca00078eb8ff */
[----:B------:R2:W-:Y:S02]  /*0ef0*/  STS [UR8+0x34], R3 ;  /* 0x00003403ff007988 */ /* 0x0005e40008000808 */
.L_x_40:
[----:B------:R-:W-:Y:S05]  /*0f00*/  @P2 BRA `(.L_x_42) ;  /* 0x00000000001c2947 */ /* 0x000fea0003800000 */
[----:B-12---:R-:W1:Y:S02]  /*0f10*/  LDS R3, [UR8+0x34] ;  /* 0x00003408ff037984 */ /* 0x006e640008000800 */
[----:B-1----:R-:W-:-:S05]  /*0f20*/  LOP3.LUT R3, R3, 0x38, RZ, 0xb8, !PT ;  /* 0x0000003803037812 */ /* 0x002fca00078eb8ff */
[----:B------:R1:W-:Y:S02]  /*0f30*/  STS [UR8+0x34], R3 ;  /* 0x00003403ff007988 */ /* 0x0003e40008000808 */
.L_x_41:
[----:B------:R-:W-:Y:S05]  /*0f40*/  @P2 BRA `(.L_x_43) ;  /* 0x00000000001c2947 */ /* 0x000fea0003800000 */
[----:B-12---:R-:W1:Y:S02]  /*0f50*/  LDS R3, [UR8+0x8] ;  /* 0x00000808ff037984 */ /* 0x006e640008000800 */
[----:B-1----:R-:W-:-:S05]  /*0f60*/  LOP3.LUT R3, R3, 0x780, RZ, 0xb8, !PT ;  /* 0x0000078003037812 */ /* 0x002fca00078eb8ff */
[----:B------:R1:W-:Y:S02]  /*0f70*/  STS [UR8+0x8], R3 ;  /* 0x00000803ff007988 */ /* 0x0003e40008000808 */
.L_x_42:
[----:B------:R-:W-:Y:S05]  /*0f80*/  @P2 BRA `(.L_x_44) ;  /* 0x0000000000282947 */ /* 0x000fea0003800000 */
[----:B-12---:R-:W1:Y:S02]  /*0f90*/  LDS R3, [UR8+0x8] ;  /* 0x00000808ff037984 */ /* 0x006e640008000800 */
[----:B-1----:R-:W-:-:S05]  /*0fa0*/  LOP3.LUT R3, R3, 0x1800, RZ, 0xb8, !PT ;  /* 0x0000180003037812 */ /* 0x002fca00078eb8ff */
[----:B------:R1:W-:Y:S02]  /*0fb0*/  STS [UR8+0x8], R3 ;  /* 0x00000803ff007988 */ /* 0x0003e40008000808 */
.L_x_43:
[----:B------:R-:W-:Y:S05]  /*0fc0*/  @P2 BREAK B4 ;  /* 0x0000000000042942 */ /* 0x000fea0003800000 */
[----:B------:R-:W-:Y:S05]  /*0fd0*/  @P2 BRA `(.L_x_45) ;  /* 0x0000000000242947 */ /* 0x000fea0003800000 */
[----:B-12---:R-:W1:Y:S01]  /*0fe0*/  LDS R3, [UR8+0x8] ;  /* 0x00000808ff037984 */ /* 0x006e620008000800 */
[----:B---3--:R-:W-:-:S05]  /*0ff0*/  IMAD.MOV.U32 R4, RZ, RZ, 0x6000 ;  /* 0x00006000ff047424 */ /* 0x008fca00078e00ff */
[----:B-1----:R-:W-:-:S04]  /*1000*/  LOP3.LUT R3, R3, 0x4000, R4, 0xd8, !PT ;  /* 0x0000400003037812 */ /* 0x002fc800078ed804 */
[----:B------:R-:W-:-:S05]  /*1010*/  LOP3.LUT R3, R3, 0x400000, RZ, 0xb8, !PT ;  /* 0x0040000003037812 */ /* 0x000fca00078eb8ff */
[----:B------:R1:W-:Y:S02]  /*1020*/  STS [UR8+0x8], R3 ;  /* 0x00000803ff007988 */ /* 0x0003e40008000808 */
.L_x_44:
[----:B------:R-:W-:Y:S05]  /*1030*/  BSYNC B4 ;  /* 0x0000000000047941 */ /* 0x000fea0003800000 */
.L_x_35:
[----:B-12---:R-:W1:Y:S02]  /*1040*/  @!P2 LDS R3, [UR8+0x8] ;  /* 0x00000808ff03a984 */ /* 0x006e640008000800 */
[----:B-1----:R-:W-:-:S05]  /*1050*/  @!P2 LOP3.LUT R3, R3, 0x8000, RZ, 0xb8, !PT ;  /* 0x000080000303a812 */ /* 0x002fca00078eb8ff */
[----:B------:R1:W-:Y:S02]  /*1060*/  @!P2 STS [UR8+0x8], R3 ;  /* 0x00000803ff00a988 */ /* 0x0003e40008000808 */
.L_x_45:
[----:B------:R-:W-:Y:S05]  /*1070*/  BSYNC B3 ;  /* 0x0000000000037941 */ /* 0x000fea0003800000 */
.L_x_34:
[----:B------:R-:W-:Y:S05]  /*1080*/  WARPSYNC.ALL ;  /* 0x0000000000007948 */ /* 0x000fea0003800000 */
[----:B------:R-:W-:Y:S01]  /*1090*/  UIADD3 UR5, UR5, 0x100, URZ ;  /* 0x0000010005057890 */ /* 0x000fe2000fffe03f */
[----:B------:R-:W-:Y:S02]  /*10a0*/  ISETP.GE.AND P1, PT, R11, 0x1, PT ;  /* 0x000000010b00780c */ /* 0x000fe40003f26270 */
[----:B------:R-:W-:Y:S02]  /*10b0*/  CS2R R56, SRZ ;  /* 0x0000000000387805 */ /* 0x000fe4000001ff00 */
[----:B------:R-:W-:Y:S01]  /*10c0*/  CS2R R58, SRZ ;  /* 0x00000000003a7805 */ /* 0x000fe2000001ff00 */
[----:B------:R-:W-:Y:S01]  /*10d0*/  UIADD3 UR32, UP0, UR5, UR32, URZ ;  /* 0x0000002005207290 */ /* 0x000fe2000ff1e03f */
[----:B------:R-:W-:-:S02]  /*10e0*/  CS2R R60, SRZ ;  /* 0x00000000003c7805 */ /* 0x000fc4000001ff00 */
[----:B------:R-:W-:Y:S02]  /*10f0*/  CS2R R62, SRZ ;  /* 0x00000000003e7805 */ /* 0x000fe4000001ff00 */
[----:B------:R-:W-:Y:S01]  /*1100*/  CS2R R64, SRZ ;  /* 0x0000000000407805 */ /* 0x000fe2000001ff00 */
[----:B------:R-:W-:Y:S01]  /*1110*/  ULEA.HI.X.SX32 UR33, UR5, UR33, 0x1, UP0 ;  /* 0x0000002105217291 */ /* 0x000fe200080f0e3f */
[----:B------:R-:W-:Y:S02]  /*1120*/  CS2R R66, SRZ ;  /* 0x0000000000427805 */ /* 0x000fe4000001ff00 */
[----:B------:R-:W-:Y:S02]  /*1130*/  CS2R R68, SRZ ;  /* 0x0000000000447805 */ /* 0x000fe4000001ff00 */
[----:B------:R-:W-:Y:S02]  /*1140*/  CS2R R70, SRZ ;  /* 0x0000000000467805 */ /* 0x000fe4000001ff00 */
[----:B------:R-:W-:-:S02]  /*1150*/  CS2R R72, SRZ ;  /* 0x0000000000487805 */ /* 0x000fc4000001ff00 */
[----:B------:R-:W-:Y:S02]  /*1160*/  CS2R R74, SRZ ;  /* 0x00000000004a7805 */ /* 0x000fe4000001ff00 */
[----:B------:R-:W-:Y:S02]  /*1170*/  CS2R R76, SRZ ;  /* 0x00000000004c7805 */ /* 0x000fe4000001ff00 */
        /* <DEDUP_REMOVED lines=9> */
[----:B------:R-:W-:Y:S01]  /*1210*/  CS2R R32, SRZ ;  /* 0x0000000000207805 */ /* 0x000fe2000001ff00 */
[----:B------:R-:W-:Y:S01]  /*1220*/  IMAD.MOV.U32 R34, RZ, RZ, RZ ;  /* 0x000000ffff227224 */ /* 0x000fe200078e00ff */
[----:B------:R-:W-:Y:S06]  /*1230*/  @P0 BRA `(.L_x_46) ;  /* 0x0000000000280947 */ /* 0x000fec0003800000 */
[----:B-12---:R-:W4:Y:S01]  /*1240*/  S2R R3, SR_LANEID ;  /* 0x0000000000037919 */ /* 0x006f220000000000 */
[----:B------:R-:W-:Y:S05]  /*1250*/  WARPSYNC.ALL ;  /* 0x0000000000007948 */ /* 0x000fea0003800000 */
[----:B----45:R-:W-:-:S05]  /*1260*/  IMAD.SHL.U32 R6, R3, 0x4, RZ ;  /* 0x0000000403067824 */ /* 0x030fca00078e00ff */
[----:B------:R-:W1:Y:S01]  /*1270*/  LDS R3, [R6+UR8] ;  /* 0x0000000806037984 */ /* 0x000e620008000800 */
[----:B---3--:R-:W-:-:S05]  /*1280*/  IADD3 R4, P3, R6, UR32, RZ ;  /* 0x0000002006047c10 */ /* 0x008fca000ff7e0ff */
[----:B------:R-:W-:-:S05]  /*1290*/  IMAD.X R5, RZ, RZ, UR33, P3 ;  /* 0x00000021ff057e24 */ /* 0x000fca00098e06ff */
[----:B-1----:R1:W2:Y:S01]  /*12a0*/  ATOMG.E.EXCH.STRONG.GPU PT, RZ, [R4], R3 ;  /* 0x0000000304ff73a8 */ /* 0x0022a200041ee100 */
[----:B------:R-:W-:-:S04]  /*12b0*/  DEPBAR {5,4,3,2,1,0} ;  /* 0x0000003f0000791a */ /* 0x000fc80000000000 */
[----:B------:R1:W-:Y:S01]  /*12c0*/  UTMACCTL.IV [UR32] ;  /* 0x00000000200079b9 */ /* 0x0003e20008000000 */
[----:B------:R-:W-:Y:S01]  /*12d0*/  NOP ;  /* 0x0000000000007918 */ /* 0x000fe20000000000 */
.L_x_46:
[----:B------:R-:W-:Y:S05]  /*12e0*/  @P0 BRA `(.L_x_47) ;  /* 0x00000000000c0947 */ /* 0x000fea0003800000 */
[----:B------:R0:W-:Y:S01]  /*12f0*/  UTMACMDFLUSH ;  /* 0x00000000000079b7 */ /* 0x0001e20000000000 */
[----:B------:R-:W-:Y:S05]  /*1300*/  @P0 BRA `(.L_x_47) ;  /* 0x0000000000040947 */ /* 0x000fea0003800000 */
[----:B------:R-:W-:-:S04]  /*1310*/  DEPBAR.LE SB0, 0x0 ;  /* 0x000080000000791a */ /* 0x000fc80000000000 */
.L_x_47:
[----:B------:R-:W-:Y:S05]  /*1320*/  WARPSYNC.ALL ;  /* 0x0000000000007948 */ /* 0x000fea0003800000 */
[----:B--2---:R-:W-:Y:S01]  /*1330*/  BAR.SYNC.DEFER_BLOCKING 0x0 ;  /* 0x0000000000007b1d */ /* 0x004fe20000010000 */
[----:B------:R-:W-:Y:S01]  /*1340*/  USHF.L.U32 UR19, UR35, 0x8, URZ ;  /* 0x0000000823137899 */ /* 0x000fe2000800063f */
[----:B------:R-:W-:Y:S01]  /*1350*/  IMAD.MOV.U32 R35, RZ, RZ, RZ ;  /* 0x000000ffff237224 */ /* 0x000fe200078e00ff */
[----:B------:R-:W-:Y:S02]  /*1360*/  CS2R R36, SRZ ;  /* 0x0000000000247805 */ /* 0x000fe4000001ff00 */
[----:B------:R-:W-:-:S02]  /*1370*/  CS2R R38, SRZ ;  /* 0x0000000000267805 */ /* 0x000fc4000001ff00 */
[----:B------:R-:W-:Y:S01]  /*1380*/  CS2R R40, SRZ ;  /* 0x0000000000287805 */ /* 0x000fe2000001ff00 */
[----:B------:R-:W-:Y:S01]  /*1390*/  VOTEU.ALL UP0, P2 ;  /* 0x00000000003f7886 */ /* 0x000fe20001000000 */
[----:B------:R-:W-:Y:S01]  /*13a0*/  UMOV UR6, 0x1 ;  /* 0x0000000100067882 */ /* 0x000fe20000000000 */
[----:B------:R-:W-:Y:S01]  /*13b0*/  VOTEU.ALL UP1, P2 ;  /* 0x00000000003f7886 */ /* 0x000fe20001020000 */
[----:B------:R-:W-:Y:S01]  /*13c0*/  VOTEU.ALL UP2, P2 ;  /* 0x00000000003f7886 */ /* 0x000fe20001040000 */
[----:B------:R-:W-:Y:S01]  /*13d0*/  VOTEU.ALL UP3, P2 ;  /* 0x00000000003f7886 */ /* 0x000fe20001060000 */
[----:B------:R-:W-:-:S04]  /*13e0*/  @!UP0 UIADD3 UR10, -UR6, 0x100000, URZ ;  /* 0x00100000060a8890 */ /* 0x000fc8000fffe13f */
[----:B------:R-:W-:Y:S02]  /*13f0*/  @!UP0 USHF.L.U32 UR11, UR10, 0xb, URZ ;  /* 0x0000000b0a0b8899 */ /* 0x000fe4000800063f */
[----:B------:R-:W-:Y:S01]  /*1400*/  @!UP0 USHF.L.U32 UR10, UR10, 0x1, URZ ;  /* 0x000000010a0a8899 */ /* 0x000fe2000800063f */
[----:B------:R-:W-:Y:S01]  /*1410*/  CS2R R42, SRZ ;  /* 0x00000000002a7805 */ /* 0x000fe2000001ff00 */
        /* <DEDUP_REMOVED lines=12> */
[----:B------:R-:W-:Y:S01]  /*14e0*/  VOTEU.ALL UP0, P2 ;  /* 0x00000000003f7886 */ /* 0x000fe20001000000 */
[----:B------:R-:W-:Y:S02]  /*14f0*/  CS2R R50, SRZ ;  /* 0x0000000000327805 */ /* 0x000fe4000001ff00 */
[----:B------:R-:W-:Y:S02]  /*1500*/  CS2R R52, SRZ ;  /* 0x0000000000347805 */ /* 0x000fe4000001ff00 */
[----:B------:R-:W-:Y:S01]  /*1510*/  CS2R R54, SRZ ;  /* 0x0000000000367805 */ /* 0x000fe2000001ff00 */
[----:B------:R-:W2:Y:S02]  /*1520*/  FENCE.VIEW.ASYNC.S ;  /* 0x00000000000073c6 */ /* 0x000ea40000000000 */
[----:B--2---:R-:W2:Y:S02]  /*1530*/  @!UP0 SYNCS.EXCH.64 URZ, [UR8+0xa000], UR10 ;  /* 0x00a0000a083f85b2 */ /* 0x004ea40008000100 */
[----:B--2---:R-:W-:Y:S06]  /*1540*/  BAR.SYNC.DEFER_BLOCKING 0x0 ;  /* 0x0000000000007b1d */ /* 0x004fec0000010000 */
[----:B------:R-:W2:Y:S02]  /*1550*/  @!UP1 SYNCS.EXCH.64 URZ, [UR8+0xa008], UR12 ;  /* 0x00a0080c083f95b2 */ /* 0x000ea40008000100 */
[----:B--2---:R-:W-:Y:S06]  /*1560*/  BAR.SYNC.DEFER_BLOCKING 0x0 ;  /* 0x0000000000007b1d */ /* 0x004fec0000010000 */
[----:B------:R2:W4:Y:S02]  /*1570*/  @!UP2 SYNCS.EXCH.64 URZ, [UR8+0xa010], UR14 ;  /* 0x00a0100e083fa5b2 */ /* 0x0005240008000100 */
[----:B----4-:R-:W-:Y:S01]  /*1580*/  BAR.SYNC.DEFER_BLOCKING 0x0 ;  /* 0x0000000000007b1d */ /* 0x010fe20000010000 */
[----:B--2---:R-:W-:-:S05]  /*1590*/  USHF.L.U32 UR15, UR34, 0x6, URZ ;  /* 0x00000006220f7899 */ /* 0x004fca000800063f */
[----:B------:R2:W4:Y:S01]  /*15a0*/  @!UP3 SYNCS.EXCH.64 URZ, [UR8+0xa018], UR6 ;  /* 0x00a01806083fb5b2 */ /* 0x0005220008000100 */
[----:B------:R-:W-:Y:S06]  /*15b0*/  @!P1 BRA `(.L_x_48) ;  /* 0x0000000400849947 */ /* 0x000fec0003800000 */
[----:B-1----:R-:W-:Y:S02]  /*15c0*/  SHF.R.U32.HI R3, RZ, 0x5, R0 ;  /* 0x00000005ff037819 */ /* 0x002fe40000011600 */
[----:B------:R-:W-:Y:S02]  /*15d0*/  CS2R R56, SRZ ;  /* 0x0000000000387805 */ /* 0x000fe4000001ff00 */
[----:B------:R-:W-:Y:S02]  /*15e0*/  CS2R R58, SRZ ;  /* 0x00000000003a7805 */ /* 0x000fe4000001ff00 */
[----:B------:R-:W-:Y:S02]  /*15f0*/  CS2R R60, SRZ ;  /* 0x00000000003c7805 */ /* 0x000fe4000001ff00 */
[----:B------:R-:W-:Y:S02]  /*1600*/  R2UR UR9, R3 ;  /* 0x00000000030972ca */ /* 0x000fe400000e0000 */
        /* <DEDUP_REMOVED lines=28> */
[----:B------:R-:W-:Y:S01]  /*17d0*/  CS2R R54, SRZ ;  /* 0x0000000000367805 */ /* 0x000fe2000001ff00 */
[----:B------:R-:W-:Y:S01]  /*17e0*/  UMOV UR5, URZ ;  /* 0x0000003f00057c82 */ /* 0x000fe20008000000 */
[----:B------:R-:W-:-:S05]  /*17f0*/  UMOV UR18, URZ ;  /* 0x0000003f00127c82 */ /* 0x000fca0008000000 */
.L_x_50:
[----:B----4-:R-:W-:Y:S01]  /*1800*/  BAR.SYNC.DEFER_BLOCKING 0x0 ;  /* 0x0000000000007b1d */ /* 0x010fe20000010000 */
[----:B------:R-:W-:Y:S01]  /*1810*/  ULEA UR20, UR5, UR8, 0x3 ;  /* 0x0000000805147291 */ /* 0x000fe2000f8e183f */
[----:B------:R-:W-:Y:S01]  /*1820*/  @!P2 IMAD.MOV.U32 R3, RZ, RZ, 0x2800 ;  /* 0x00002800ff03a424 */ /* 0x000fe200078e00ff */
[----:B------:R-:W-:Y:S01]  /*1830*/  ELECT P0, URZ, PT ;  /* 0x00000000003f782f */ /* 0x000fe20003800000 */
[----:B------:R-:W-:-:S03]  /*1840*/  ULEA UR16, UR5, UR8, 0xd ;  /* 0x0000000805107291 */ /* 0x000fc6000f8e683f */
[----:B------:R-:W-:Y:S02]  /*1850*/  ISETP.LT.U32.AND P0, PT, R2, 0x20, P0 ;  /* 0x000000200200780c */ /* 0x000fe40000701070 */
[----:B------:R-:W-:Y:S01]  /*1860*/  ELECT P1, URZ, PT ;  /* 0x00000000003f782f */ /* 0x000fe20003820000 */
[----:B------:R-:W-:-:S03]  /*1870*/  ULEA UR12, UR5, UR8, 0xb ;  /* 0x00000008050c7291 */ /* 0x000fc6000f8e583f */
[----:B------:R-:W-:Y:S01]  /*1880*/  ISETP.LT.U32.AND P1, PT, R2, 0x20, P1 ;  /* 0x000000200200780c */ /* 0x000fe20000f21070 */
[----:B------:R-:W-:Y:S01]  /*1890*/  UMOV UR14, UR18 ;  /* 0x00000012000e7c82 */ /* 0x000fe20008000000 */
[----:B------:R-:W-:-:S05]  /*18a0*/  UIADD3 UR12, UR12, 0x8000, URZ ;  /* 0x000080000c0c7890 */ /* 0x000fca000fffe03f */
[----:B------:R-:W-:Y:S01]  /*18b0*/  VOTEU.ANY UP0, P0 ;  /* 0x00000000003f7886 */ /* 0x000fe20000000100 */
[----:B------:R-:W-:Y:S01]  /*18c0*/  VOTEU.ANY UP2, P0 ;  /* 0x00000000003f7886 */ /* 0x000fe20000040100 */
[----:B------:R1:W-:Y:S01]  /*18d0*/  @!P2 SYNCS.ARRIVE.TRANS64 RZ, [UR20+0xa000], R3 ;  /* 0x00a00003ffffa9a7 */ /* 0x0003e20008000014 */
[----:B------:R4:W-:Y:S06]  /*18e0*/  MEMBAR.ALL.CTA ;  /* 0x0000000000007992 */ /* 0x0009ec0000008000 */
[----:B----4-:R-:W4:Y:S01]  /*18f0*/  FENCE.VIEW.ASYNC.S ;  /* 0x00000000000073c6 */ /* 0x010f220000000000 */
[----:B------:R-:W-:Y:S01]  /*1900*/  @UP0 UIADD3 UR17, UR20, 0xa000, URZ ;  /* 0x0000a00014110890 */ /* 0x000fe2000fffe03f */
[----:B--2---:R-:W-:Y:S01]  /*1910*/  @UP0 UMOV UR6, UR28 ;  /* 0x0000001c00060c82 */ /* 0x004fe20008000000 */
[----:B------:R-:W-:Y:S01]  /*1920*/  @UP0 UMOV UR7, UR29 ;  /* 0x0000001d00070c82 */ /* 0x000fe20008000000 */
[----:B----4-:R-:W-:Y:S01]  /*1930*/  VOTEU.ANY UP1, P1 ;  /* 0x00000000003f7886 */ /* 0x010fe20000820100 */
[----:B------:R-:W-:Y:S01]  /*1940*/  VOTEU.ANY UP3, P1 ;  /* 0x00000000003f7886 */ /* 0x000fe20000860100 */
[----:B-1----:R-:W-:-:S03]  /*1950*/  IMAD.U32 R3, RZ, RZ, UR4 ;  /* 0x00000004ff037e24 */ /* 0x002fc6000f8e00ff */
[----:B------:R-:W-:Y:S01]  /*1960*/  @UP1 UIADD3 UR13, UR20, 0xa000, URZ ;  /* 0x0000a000140d1890 */ /* 0x000fe2000fffe03f */
[----:B------:R-:W-:Y:S01]  /*1970*/  @UP1 UMOV UR10, UR30 ;  /* 0x0000001e000a1c82 */ /* 0x000fe20008000000 */
[----:B------:R-:W-:Y:S01]  /*1980*/  @UP1 UMOV UR11, UR31 ;  /* 0x0000001f000b1c82 */ /* 0x000fe20008000000 */
[----:B------:R-:W-:Y:S01]  /*1990*/  SHF.L.U32 R3, R3, 0x1f, RZ ;  /* 0x0000001f03037819 */ /* 0x000fe200000006ff */
[----:B------:R-:W-:Y:S06]  /*19a0*/  BAR.SYNC.DEFER_BLOCKING 0x0 ;  /* 0x0000000000007b1d */ /* 0x000fec0000010000 */
[----:B------:R1:W-:Y:S02]  /*19b0*/  @UP2 UTMALDG.2D [UR16], [UR6] ;  /* 0x00000010060025b4 */ /* 0x0003e40008008000 */
[----:B------:R-:W-:Y:S06]  /*19c0*/  BAR.SYNC.DEFER_BLOCKING 0x0 ;  /* 0x0000000000007b1d */ /* 0x000fec0000010000 */
[----:B------:R1:W-:Y:S02]  /*19d0*/  @UP3 UTMALDG.2D [UR12], [UR10] ;  /* 0x0000000c0a0035b4 */ /* 0x0003e40008008000 */
[----:B------:R-:W-:Y:S06]  /*19e0*/  BAR.SYNC.DEFER_BLOCKING 0x0 ;  /* 0x0000000000007b1d */ /* 0x000fec0000010000 */
[----:B------:R-:W2:Y:S02]  /*19f0*/  SYNCS.PHASECHK.TRANS64.TRYWAIT P0, [UR20+0xa000], R3 ;  /* 0x00a00003ff0075a7 */ /* 0x000ea40008000154 */
[----:B-12---:R-:W-:Y:S05]  /*1a00*/  @!P0 BRA `(.L_x_49) ;  /* 0x0000000400f88947 */ /* 0x006fea0003800000 */
.L_x_51:
[----:B------:R-:W1:Y:S01]  /*1a10*/  LDC R3, c[0x0][0x230] ;  /* 0x00008c00ff037b82 */ /* 0x000e620000000800 */
[----:B------:R-:W-:Y:S01]  /*1a20*/  USHF.L.U32 UR6, UR9, 0x5, URZ ;  /* 0x0000000509067899 */ /* 0x000fe2000800063f */
[----:B------:R-:W-:Y:S02]  /*1a30*/  WARPGROUP.DEPBAR.LE gsb0, 0x0 ;  /* 0x00008000000079c5 */ /* 0x000fe40000010000 */
[----:B------:R-:W-:Y:S01]  /*1a40*/  UIADD3 UR18, UR18, 0x20, URZ ;  /* 0x0000002012127890 */ /* 0x000fe2000fffe03f */
[----:B------:R-:W-:Y:S01]  /*1a50*/  WARPGROUP.ARRIVE ;  /* 0x00000000000079c5 */ /* 0x000fe20000000000 */
[----:B------:R-:W-:Y:S02]  /*1a60*/  ULOP3.LUT UR6, UR6, 0x80, URZ, 0xc0, !UPT ;  /* 0x0000008006067892 */ /* 0x000fe4000f8ec03f */
[----:B------:R-:W-:Y:S02]  /*1a70*/  USHF.R.U32.HI UR26, URZ, 0x4, UR12 ;  /* 0x000000043f1a7899 */ /* 0x000fe4000801160c */
[----:B------:R-:W-:-:S02]  /*1a80*/  ULEA.HI UR6, UR16, UR6, URZ, 0x1c ;  /* 0x0000000610067291 */ /* 0x000fc4000f8fe03f */
[----:B------:R-:W-:Y:S02]  /*1a90*/  UIADD3 UR5, UR5, 0x1, URZ ;  /* 0x0000000105057890 */ /* 0x000fe4000fffe03f */
[----:B------:R-:W-:Y:S01]  /*1aa0*/  ULOP3.LUT UR6, UR6, 0x3fff, URZ, 0xc0, !UPT ;  /* 0x00003fff06067892 */ /* 0x000fe2000f8ec03f */
[----:B------:R-:W-:Y:S01]  /*1ab0*/  UMOV UR20, 0xffffff00 ;  /* 0xffffff0000147882 */ /* 0x000fe20000000000 */
[----:B------:R-:W-:Y:S01]  /*1ac0*/  UMOV UR21, 0x3fffffef ;  /* 0x3fffffef00157882 */ /* 0x000fe20000000000 */
[----:B------:R-:W-:Y:S01]  /*1ad0*/  UMOV UR7, URZ ;  /* 0x0000003f00077c82 */ /* 0x000fe20008000000 */
[----:B------:R-:W-:Y:S02]  /*1ae0*/  USGXT.U32 UR26, UR26, 0xe ;  /* 0x0000000e1a1a789a */ /* 0x000fe40008000000 */
[----:B------:R-:W-:Y:S02]  /*1af0*/  UIADD3.64 UR20, UR6, -UR20, URZ ;  /* 0x8000001406147297 */ /* 0x000fe4000fffe03f */
[----:B------:R-:W-:Y:S01]  /*1b00*/  UISETP.NE.U32.AND UP0, UPT, UR5, 0x4, UPT ;  /* 0x000000040500788c */ /* 0x000fe2000bf05070 */
[----:B-1----:R-:W-:Y:S01]  /*1b10*/  ISETP.LE.AND P0, PT, R3, UR18, PT ;  /* 0x0000001203007c0c */ /* 0x002fe2000bf03270 */
[----:B------:R-:W-:Y:S01]  /*1b20*/  UMOV UR24, UR6 ;  /* 0x0000000600187c82 */ /* 0x000fe20008000000 */
[----:B------:R-:W-:Y:S01]  /*1b30*/  UMOV UR27, 0xc0000010 ;  /* 0xc0000010001b7882 */ /* 0x000fe20000000000 */
[----:B------:R-:W-:Y:S01]  /*1b40*/  USEL UR6, URZ, 0x1, UP0 ;  /* 0x000000013f067887 */ /* 0x000fe20008000000 */
[----:B------:R-:W-:Y:S01]  /*1b50*/  UMOV UR25, 0xc0000010 ;  /* 0xc000001000197882 */ /* 0x000fe20000000000 */
[----:B------:R-:W-:Y:S01]  /*1b60*/  UMOV UR22, UR26 ;  /* 0x0000001a00167c82 */ /* 0x000fe20008000000 */
[----:B------:R-:W-:Y:S01]  /*1b70*/  UMOV UR23, UR27 ;  /* 0x0000001b00177c82 */ /* 0x000fe20008000000 */
[----:B------:R-:W-:Y:S01]  /*1b80*/  QGMMA.64x64x32.F32.E4M3.E4M3 R56, gdesc[UR24], R56 ;  /* 0x00e00000183879f3 */ /* 0x000fe20008700838 */
[----:B------:R-:W-:-:S02]  /*1b90*/  USEL UR5, UR5, URZ, UP0 ;  /* 0x0000003f05057287 */ /* 0x000fc40008000000 */
[----:B------:R-:W-:Y:S01]  /*1ba0*/  ULOP3.LUT UR4, UR4, UR6, URZ, 0x3c, !UPT ;  /* 0x0000000604047292 */ /* 0x000fe2000f8e3c3f */
[----:B------:R-:W-:Y:S02]  /*1bb0*/  QGMMA.64x64x32.F32.E4M3.E4M3 R24, gdesc[UR20], R24, gsb0 ;  /* 0x00e00000141879f3 */ /* 0x000fe40008000818 */
[----:B------:R-:W-:Y:S09]  /*1bc0*/  @!P0 BRA `(.L_x_50) ;  /* 0xfffffffc000c8947 */ /* 0x000ff2000383ffff */
.L_x_48:
[----:B------:R-:W-:Y:S02]  /*1bd0*/  WARPGROUP.DEPBAR.LE gsb0, 0x0 ;  /* 0x00008000000079c5 */ /* 0x000fe40000010000 */
[----:B----4-:R-:W-:Y:S01]  /*1be0*/  BAR.SYNC.DEFER_BLOCKING 0x0 ;  /* 0x0000000000007b1d */ /* 0x010fe20000010000 */
[C---:B-1----:R-:W-:Y:S01]  /*1bf0*/  IMAD.SHL.U32 R3, R0.reuse, 0x20, RZ ;  /* 0x0000002000037824 */ /* 0x042fe200078e00ff */
[----:B------:R-:W-:Y:S01]  /*1c00*/  F2FP.SATFINITE.E4M3.F32.PACK_AB_MERGE_C R56, R57, R56, RZ ;  /* 0x000000383938723e */ /* 0x000fe200048070ff */
[C---:B---3--:R-:W-:Y:S01]  /*1c10*/  IMAD.SHL.U32 R4, R0.reuse, 0x10, RZ ;  /* 0x0000001000047824 */ /* 0x048fe200078e00ff */
[----:B------:R-:W-:Y:S01]  /*1c20*/  F2FP.SATFINITE.E4M3.F32.PACK_AB_MERGE_C R58, R59, R58, RZ ;  /* 0x0000003a3b3a723e */ /* 0x000fe200048070ff */
[----:B------:R-:W-:Y:S01]  /*1c30*/  IMAD.SHL.U32 R0, R0, 0x2, RZ ;  /* 0x0000000200007824 */ /* 0x000fe200078e00ff */
[----:B------:R-:W-:Y:S02]  /*1c40*/  LOP3.LUT R3, R3, 0x1c00, RZ, 0xc0, !PT ;  /* 0x00001c0003037812 */ /* 0x000fe400078ec0ff */
[----:B------:R-:W-:-:S02]  /*1c50*/  ELECT P0, URZ, PT ;  /* 0x00000000003f782f */ /* 0x000fc40003800000 */
[----:B------:R-:W-:Y:S01]  /*1c60*/  F2FP.SATFINITE.E4M3.F32.PACK_AB_MERGE_C R60, R61, R60, RZ ;  /* 0x0000003c3d3c723e */ /* 0x000fe200048070ff */
[----:B------:R-:W-:Y:S01]  /*1c70*/  UMOV UR9, UR15 ;  /* 0x0000000f00097c82 */ /* 0x000fe20008000000 */
[----:B------:R-:W-:Y:S01]  /*1c80*/  LOP3.LUT R3, R3, 0x1c0, R4, 0xf8, !PT ;  /* 0x000001c003037812 */ /* 0x000fe200078ef804 */
[----:B------:R-:W-:Y:S01]  /*1c90*/  UMOV UR10, UR19 ;  /* 0x00000013000a7c82 */ /* 0x000fe20008000000 */
[----:B------:R-:W-:Y:S02]  /*1ca0*/  F2FP.SATFINITE.E4M3.F32.PACK_AB_MERGE_C R62, R63, R62, RZ ;  /* 0x0000003e3f3e723e */ /* 0x000fe400048070ff */
[----:B------:R-:W-:Y:S02]  /*1cb0*/  F2FP.SATFINITE.E4M3.F32.PACK_AB_MERGE_C R24, R25, R24, RZ ;  /* 0x000000181918723e */ /* 0x000fe400048070ff */
[----:B------:R-:W-:Y:S02]  /*1cc0*/  F2FP.SATFINITE.E4M3.F32.PACK_AB_MERGE_C R26, R27, R26, RZ ;  /* 0x0000001a1b1a723e */ /* 0x000fe400048070ff */
[----:B------:R-:W-:-:S02]  /*1cd0*/  F2FP.SATFINITE.E4M3.F32.PACK_AB_MERGE_C R28, R29, R28, RZ ;  /* 0x0000001c1d1c723e */ /* 0x000fc400048070ff */
[----:B------:R-:W-:Y:S02]  /*1ce0*/  F2FP.SATFINITE.E4M3.F32.PACK_AB_MERGE_C R30, R31, R30, RZ ;  /* 0x0000001e1f1e723e */ /* 0x000fe400048070ff */
[----:B------:R-:W-:Y:S01]  /*1cf0*/  LOP3.LUT R3, R3, 0x36, R0, 0xf8, !PT ;  /* 0x0000003603037812 */ /* 0x000fe200078ef800 */
[----:B------:R-:W1:Y:S02]  /*1d00*/  @!P2 SYNCS.CCTL.IV [UR8+0xa000] ;  /* 0x00a00000ff00a9b1 */ /* 0x000e640008000008 */
[----:B-1----:R-:W-:Y:S01]  /*1d10*/  BAR.SYNC.DEFER_BLOCKING 0x0 ;  /* 0x0000000000007b1d */ /* 0x002fe20000010000 */
[----:B------:R-:W-:Y:S02]  /*1d20*/  F2FP.SATFINITE.E4M3.F32.PACK_AB_MERGE_C R64, R65, R64, RZ ;  /* 0x000000404140723e */ /* 0x000fe400048070ff */
[----:B------:R-:W-:Y:S02]  /*1d30*/  F2FP.SATFINITE.E4M3.F32.PACK_AB_MERGE_C R66, R67, R66, RZ ;  /* 0x000000424342723e */ /* 0x000fe400048070ff */
[----:B------:R-:W-:-:S02]  /*1d40*/  F2FP.SATFINITE.E4M3.F32.PACK_AB_MERGE_C R68, R69, R68, RZ ;  /* 0x000000444544723e */ /* 0x000fc400048070ff */
[----:B------:R-:W-:Y:S02]  /*1d50*/  F2FP.SATFINITE.E4M3.F32.PACK_AB_MERGE_C R70, R71, R70, RZ ;  /* 0x000000464746723e */ /* 0x000fe400048070ff */
[----:B------:R-:W-:Y:S02]  /*1d60*/  F2FP.SATFINITE.E4M3.F32.PACK_AB_MERGE_C R32, R33, R32, RZ ;  /* 0x000000202120723e */ /* 0x000fe400048070ff */
[----:B------:R-:W-:Y:S02]  /*1d70*/  F2FP.SATFINITE.E4M3.F32.PACK_AB_MERGE_C R34, R35, R34, RZ ;  /* 0x000000222322723e */ /* 0x000fe400048070ff */
[----:B------:R-:W-:Y:S02]  /*1d80*/  F2FP.SATFINITE.E4M3.F32.PACK_AB_MERGE_C R36, R37, R36, RZ ;  /* 0x000000242524723e */ /* 0x000fe400048070ff */
[----:B------:R-:W-:Y:S02]  /*1d90*/  F2FP.SATFINITE.E4M3.F32.PACK_AB_MERGE_C R38, R39, R38, RZ ;  /* 0x000000262726723e */ /* 0x000fe400048070ff */
[----:B------:R-:W-:-:S02]  /*1da0*/  LOP3.LUT R5, R3, 0x10, RZ, 0x3c, !PT ;  /* 0x0000001003057812 */ /* 0x000fc400078e3cff */
[----:B------:R-:W-:Y:S02]  /*1db0*/  F2FP.SATFINITE.E4M3.F32.PACK_AB_MERGE_C R72, R73, R72, RZ ;  /* 0x000000484948723e */ /* 0x000fe400048070ff */
[----:B------:R-:W-:Y:S02]  /*1dc0*/  F2FP.SATFINITE.E4M3.F32.PACK_AB_MERGE_C R74, R75, R74, RZ ;  /* 0x0000004a4b4a723e */ /* 0x000fe400048070ff */
[----:B------:R-:W-:Y:S01]  /*1dd0*/  F2FP.SATFINITE.E4M3.F32.PACK_AB_MERGE_C R76, R77, R76, RZ ;  /* 0x0000004c4d4c723e */ /* 0x000fe200048070ff */
[----:B------:R-:W1:Y:S02]  /*1de0*/  @!P2 SYNCS.CCTL.IV [UR8+0xa008] ;  /* 0x00a00800ff00a9b1 */ /* 0x000e640008000008 */
[----:B-1----:R-:W-:Y:S01]  /*1df0*/  BAR.SYNC.DEFER_BLOCKING 0x0 ;  /* 0x0000000000007b1d */ /* 0x002fe20000010000 */
[----:B------:R-:W-:Y:S02]  /*1e00*/  F2FP.SATFINITE.E4M3.F32.PACK_AB_MERGE_C R78, R79, R78, RZ ;  /* 0x0000004e4f4e723e */ /* 0x000fe400048070ff */
[----:B------:R-:W-:-:S02]  /*1e10*/  F2FP.SATFINITE.E4M3.F32.PACK_AB_MERGE_C R40, R41, R40, RZ ;  /* 0x000000282928723e */ /* 0x000fc400048070ff */
[----:B------:R-:W-:Y:S02]  /*1e20*/  F2FP.SATFINITE.E4M3.F32.PACK_AB_MERGE_C R42, R43, R42, RZ ;  /* 0x0000002a2b2a723e */ /* 0x000fe400048070ff */
[----:B------:R-:W-:Y:S02]  /*1e30*/  F2FP.SATFINITE.E4M3.F32.PACK_AB_MERGE_C R44, R45, R44, RZ ;  /* 0x0000002c2d2c723e */ /* 0x000fe400048070ff */
[----:B------:R-:W-:Y:S02]  /*1e40*/  F2FP.SATFINITE.E4M3.F32.PACK_AB_MERGE_C R46, R47, R46, RZ ;  /* 0x0000002e2f2e723e */ /* 0x000fe400048070ff */
[----:B------:R-:W-:Y:S02]  /*1e50*/  LOP3.LUT R7, R3, 0x20, RZ, 0x3c, !PT ;  /* 0x0000002003077812 */ /* 0x000fe400078e3cff */
[----:B------:R-:W-:Y:S02]  /*1e60*/  F2FP.SATFINITE.E4M3.F32.PACK_AB_MERGE_C R80, R81, R80, RZ ;  /* 0x000000505150723e */ /* 0x000fe400048070ff */
[----:B------:R-:W-:-:S02]  /*1e70*/  F2FP.SATFINITE.E4M3.F32.PACK_AB_MERGE_C R82, R83, R82, RZ ;  /* 0x000000525352723e */ /* 0x000fc400048070ff */
[----:B------:R-:W-:Y:S02]  /*1e80*/  F2FP.SATFINITE.E4M3.F32.PACK_AB_MERGE_C R84, R85, R84, RZ ;  /* 0x000000545554723e */ /* 0x000fe400048070ff */
[----:B------:R-:W-:Y:S02]  /*1e90*/  F2FP.SATFINITE.E4M3.F32.PACK_AB_MERGE_C R86, R87, R86, RZ ;  /* 0x000000565756723e */ /* 0x000fe400048070ff */
[----:B------:R-:W-:Y:S02]  /*1ea0*/  F2FP.SATFINITE.E4M3.F32.PACK_AB_MERGE_C R48, R49, R48, RZ ;  /* 0x000000303130723e */ /* 0x000fe400048070ff */
[----:B------:R-:W-:Y:S01]  /*1eb0*/  F2FP.SATFINITE.E4M3.F32.PACK_AB_MERGE_C R50, R51, R50, RZ ;  /* 0x000000323332723e */ /* 0x000fe200048070ff */
[----:B------:R-:W1:Y:S02]  /*1ec0*/  @!P2 SYNCS.CCTL.IV [UR8+0xa010] ;  /* 0x00a01000ff00a9b1 */ /* 0x000e640008000008 */
[----:B-1----:R-:W-:Y:S01]  /*1ed0*/  BAR.SYNC.DEFER_BLOCKING 0x0 ;  /* 0x0000000000007b1d */ /* 0x002fe20000010000 */
[----:B------:R-:W-:-:S02]  /*1ee0*/  F2FP.SATFINITE.E4M3.F32.PACK_AB_MERGE_C R52, R53, R52, RZ ;  /* 0x000000343534723e */ /* 0x000fc400048070ff */
[----:B------:R-:W-:Y:S02]  /*1ef0*/  F2FP.SATFINITE.E4M3.F32.PACK_AB_MERGE_C R54, R55, R54, RZ ;  /* 0x000000363736723e */ /* 0x000fe400048070ff */
[----:B------:R-:W-:-:S13]  /*1f00*/  ISETP.LT.U32.AND P0, PT, R2, 0x20, P0 ;  /* 0x000000200200780c */ /* 0x000fda0000701070 */
[----:B------:R-:W-:Y:S01]  /*1f10*/  VOTEU.ANY UP0, P0 ;  /* 0x00000000003f7886 */ /* 0x000fe20000000100 */
[----:B------:R-:W-:-:S04]  /*1f20*/  VOTEU.ANY UP1, P0 ;  /* 0x00000000003f7886 */ /* 0x000fc80000020100 */
[----:B--2---:R-:W-:Y:S01]  /*1f30*/  @UP0 UMOV UR6, UR32 ;  /* 0x0000002000060c82 */ /* 0x004fe20008000000 */
[----:B------:R-:W1:Y:S02]  /*1f40*/  @!P2 SYNCS.CCTL.IV [UR8+0xa018] ;  /* 0x00a01800ff00a9b1 */ /* 0x000e640008000008 */
[----:B-1----:R-:W-:Y:S01]  /*1f50*/  STS.U16 [R3+UR8], R56 ;  /* 0x0000003803007988 */ /* 0x002fe20008000408 */
[----:B------:R-:W-:-:S03]  /*1f60*/  @UP0 UMOV UR7, UR33 ;  /* 0x0000002100070c82 */ /* 0x000fc60008000000 */
[----:B------:R-:W-:Y:S04]  /*1f70*/  STS.U16 [R3+UR8+0x200], R58 ;  /* 0x0002003a03007988 */ /* 0x000fe80008000408 */
[----:B------:R-:W-:Y:S04]  /*1f80*/  STS.U16 [R3+UR8+0x8], R60 ;  /* 0x0000083c03007988 */ /* 0x000fe80008000408 */
[----:B------:R-:W-:Y:S04]  /*1f90*/  STS.U16 [R3+UR8+0x208], R62 ;  /* 0x0002083e03007988 */ /* 0x000fe80008000408 */
[----:B------:R-:W-:Y:S04]  /*1fa0*/  STS.U16 [R3+UR8+0x2000], R24 ;  /* 0x0020001803007988 */ /* 0x000fe80008000408 */
[----:B------:R-:W-:Y:S04]  /*1fb0*/  STS.U16 [R3+UR8+0x2200], R26 ;  /* 0x0022001a03007988 */ /* 0x000fe80008000408 */
[----:B------:R-:W-:Y:S04]  /*1fc0*/  STS.U16 [R3+UR8+0x2008], R28 ;  /* 0x0020081c03007988 */ /* 0x000fe80008000408 */
[----:B------:R1:W-:Y:S04]  /*1fd0*/  STS.U16 [R3+UR8+0x2208], R30 ;  /* 0x0022081e03007988 */ /* 0x0003e80008000408 */
[----:B------:R-:W-:Y:S04]  /*1fe0*/  STS.U16 [R5+UR8], R64 ;  /* 0x0000004005007988 */ /* 0x000fe80008000408 */
[----:B------:R-:W-:Y:S01]  /*1ff0*/  STS.U16 [R5+UR8+0x200], R66 ;  /* 0x0002004205007988 */ /* 0x000fe20008000408 */
[----:B-1----:R-:W-:-:S03]  /*2000*/  LOP3.LUT R3, R3, 0x30, RZ, 0x3c, !PT ;  /* 0x0000003003037812 */ /* 0x002fc600078e3cff */
[----:B------:R-:W-:Y:S04]  /*2010*/  STS.U16 [R5+UR8+0x8], R68 ;  /* 0x0000084405007988 */ /* 0x000fe80008000408 */
[----:B------:R-:W-:Y:S04]  /*2020*/  STS.U16 [R5+UR8+0x208], R70 ;  /* 0x0002084605007988 */ /* 0x000fe80008000408 */
[----:B------:R-:W-:Y:S04]  /*2030*/  STS.U16 [R5+UR8+0x2000], R32 ;  /* 0x0020002005007988 */ /* 0x000fe80008000408 */
[----:B------:R-:W-:Y:S04]  /*2040*/  STS.U16 [R5+UR8+0x2200], R34 ;  /* 0x0022002205007988 */ /* 0x000fe80008000408 */
[----:B------:R-:W-:Y:S04]  /*2050*/  STS.U16 [R5+UR8+0x2008], R36 ;  /* 0x0020082405007988 */ /* 0x000fe80008000408 */
[----:B------:R-:W-:Y:S04]  /*2060*/  STS.U16 [R5+UR8+0x2208], R38 ;  /* 0x0022082605007988 */ /* 0x000fe80008000408 */
[----:B------:R-:W-:Y:S04]  /*2070*/  STS.U16 [R7+UR8], R72 ;  /* 0x0000004807007988 */ /* 0x000fe80008000408 */
[----:B------:R-:W-:Y:S04]  /*2080*/  STS.U16 [R7+UR8+0x200], R74 ;  /* 0x0002004a07007988 */ /* 0x000fe80008000408 */
        /* <DEDUP_REMOVED lines=13> */
[----:B------:R-:W-:Y:S01]  /*2160*/  STS.U16 [R3+UR8+0x2208], R54 ;  /* 0x0022083603007988 */ /* 0x000fe20008000408 */
[----:B------:R1:W-:Y:S06]  /*2170*/  MEMBAR.ALL.CTA ;  /* 0x0000000000007992 */ /* 0x0003ec0000008000 */
[----:B-1----:R-:W1:Y:S02]  /*2180*/  FENCE.VIEW.ASYNC.S ;  /* 0x00000000000073c6 */ /* 0x002e640000000000 */
[----:B-1----:R-:W-:Y:S06]  /*2190*/  BAR.SYNC.DEFER_BLOCKING 0x0 ;  /* 0x0000000000007b1d */ /* 0x002fec0000010000 */
[----:B------:R1:W-:Y:S01]  /*21a0*/  @UP1 UTMASTG.2D [UR8], [UR6] ;  /* 0x00000008060013b5 */ /* 0x0003e20008008000 */
[----:B------:R0:W-:Y:S01]  /*21b0*/  UTMACMDFLUSH ;  /* 0x00000000000079b7 */ /* 0x0001e20000000000 */
[----:B------:R-:W-:-:S04]  /*21c0*/  DEPBAR.LE SB0, 0x0 ;  /* 0x000080000000791a */ /* 0x000fc80000000000 */
[----:B------:R-:W-:Y:S06]  /*21d0*/  BAR.SYNC.DEFER_BLOCKING 0x0 ;  /* 0x0000000000007b1d */ /* 0x000fec0000010000 */
[----:B-1----:R-:W-:Y:S05]  /*21e0*/  EXIT ;  /* 0x000000000000794d */ /* 0x002fea0003800000 */
.L_x_49:
[----:B------:R-:W1:Y:S02]  /*21f0*/  SYNCS.PHASECHK.TRANS64.TRYWAIT P0, [UR20+0xa000], R3 ;  /* 0x00a00003ff0075a7 */ /* 0x000e640008000154 */
[----:B-1----:R-:W-:Y:S05]  /*2200*/  @!P0 BRA `(.L_x_49) ;  /* 0xfffffffc00f88947 */ /* 0x002fea000383ffff */
[----:B------:R-:W-:Y:S05]  /*2210*/  BRA `(.L_x_51) ;  /* 0xfffffff400fc7947 */ /* 0x000fea000383ffff */
.L_x_52:
[----:B------:R-:W-:-:S00]  /*2220*/  BRA `(.L_x_52) ;  /* 0xfffffffc00fc7947 */ /* 0x000fc0000383ffff */
[----:B------:R-:W-:-:S00]  /*2230*/  NOP ;  /* 0x0000000000007918 */ /* 0x000fc00000000000 */
        /* <DEDUP_REMOVED lines=12> */
.L_x_53:


//--------------------- .nv.shared.gluon_wgmma    --------------------------
	.section	.nv.shared.gluon_wgmma,"aw",@nobits
	.sectionflags	@""
	.align	16
	.zero		1024


//--------------------- .nv.shared.reserved.0     --------------------------
	.section	.nv.shared.reserved.0,"aw",@nobits
	.weak		__nv_reservedSMEM_offset_0_alias
	.size		__nv_reservedSMEM_offset_0_alias, 0, 0
	.other		__nv_reservedSMEM_offset_0_alias,@"STO_CUDA_RESERVED_SHARED STV_DEFAULT"
__nv_reservedSMEM_offset_0_alias:
	.zero		0


//--------------------- .nv.constant0.gluon_wgmma --------------------------
	.section	.nv.constant0.gluon_wgmma,"a",@progbits
	.sectionflags	@""
	.align	4
.nv.constant0.gluon_wgmma:
	.zero		608


//--------------------- SYMBOLS --------------------------

	.type		.nv.reservedSmem.offset0,@object
	.size		.nv.reservedSmem.offset0,0x4
